	.target	sm_90a

	.elftype	@"ET_EXEC"


//--------------------- .note.nv.tkinfo           --------------------------
	.section	.note.nv.tkinfo,"",@"SHT_NOTE"
	.sectionflags	@"SHF_NOTE_NV_TKINFO"
	.tkinfo
        /*0018*/ 	.word	0x00000002
        /*0030*/ 	.string	""
        /*0030*/ 	.string	"ptxas"
        /*0030*/ 	.string	"Cuda compilation tools, release 13.0, V13.0.88"
        /*0030*/ 	.string	"Build cuda_13.0.r13.0/compiler.36424714_0"
        /*0030*/ 	.string	"-arch sm_90a -m 64 "



//--------------------- .note.nv.cuinfo           --------------------------
	.section	.note.nv.cuinfo,"",@"SHT_NOTE"
	.sectionflags	@"SHF_NOTE_NV_CUINFO"
        /*0018*/ 	.short	0x0002
        /*001a*/ 	.short	0x005a
        /*001c*/ 	.short	0x0082
	.zero		2


//--------------------- .nv.info                  --------------------------
	.section	.nv.info,"",@"SHT_CUDA_INFO"
	.align	4


	//----- nvinfo : EIATTR_REGCOUNT
	.align		4
        /*0000*/ 	.byte	0x04, 0x2f
        /*0002*/ 	.short	(.L_18 - .L_17)
	.align		4
.L_17:
        /*0004*/ 	.word	index@(_ZN7cutlass13device_kernelINS_4gemm6kernel13GemmUniversalIN4cute5tupleIJiiiiEEENS1_10collective13CollectiveMmaINS1_34MainloopSm90TmaGmmaWarpSpecializedILi8ENS5_IJNS4_1CILi1EEESB_SB_EEENS1_35KernelTmaWarpSpecializedCooperativeEEENS5_IJNSA_ILi128EEENSA_ILi64EEESG_EEENS_6half_tENS5_IJlSB_lEEESI_SJ_NS4_8TiledMMAINS4_8MMA_AtomIJNS4_4SM904GMMA25MMA_64x64x16_F32F16F16_SSILNSN_5MajorE0ELSP_0ELNSN_7ScaleInE1ELSQ_1EEEEEENS4_6LayoutINS5_IJNSA_ILi2EEESB_SB_EEENS5_IJSB_NSA_ILi0EEESW_EEEEENS5_IJNS4_10UnderscoreESZ_SZ_EEEEENS4_13SM90_TMA_LOADENS4_14ComposedLayoutINS4_7SwizzleILi3ELi4ELi3EEENS4_18smem_ptr_flag_bitsILi16EEENST_INS5_IJNSA_ILi8EEESG_EEENS5_IJSG_SB_EEEEEEEvNS4_8identityES12_S1C_vS1D_EENS_8epilogue10collective18CollectiveEpilogueINS1F_22Sm90TmaWarpSpecializedILi3ELi2ELi16ELb1ELb0EEEJSH_NS5_IJSF_NSA_ILi32EEEEEESI_SJ_SI_SJ_NS1F_6fusion15FusionCallbacksIS1J_NS1M_13LinCombEltActINS1F_6thread7SigmoidESI_fSI_fLNS_15FloatRoundStyleE2EEESH_S1L_JEEES12_NS13_INS14_ILi2ELi4ELi3EEES17_NST_INS5_IJS18_S1K_EEENS5_IJS1K_SB_EEEEEEENS4_17SM75_U32x4_LDSM_NENS4_14SM90_TMA_STOREES1Y_NS4_17SM90_U32x4_STSM_NENS4_9Copy_AtomIJS21_SI_EEEvEEEvvEEEEvNT_6ParamsE)
        /*0008*/ 	.word	0x000000a8


	//----- nvinfo : EIATTR_FRAME_SIZE
	.align		4
.L_18:
        /*000c*/ 	.byte	0x04, 0x11
        /*000e*/ 	.short	(.L_20 - .L_19)
	.align		4
.L_19:
        /*0010*/ 	.word	index@($__internal_0_$__cuda_sm20_rcp_rn_f32_slowpath)
        /*0014*/ 	.word	0x00000000


	//----- nvinfo : EIATTR_FRAME_SIZE
	.align		4
.L_20:
        /*0018*/ 	.byte	0x04, 0x11
        /*001a*/ 	.short	(.L_22 - .L_21)
	.align		4
.L_21:
        /*001c*/ 	.word	index@(_ZN7cutlass13device_kernelINS_4gemm6kernel13GemmUniversalIN4cute5tupleIJiiiiEEENS1_10collective13CollectiveMmaINS1_34MainloopSm90TmaGmmaWarpSpecializedILi8ENS5_IJNS4_1CILi1EEESB_SB_EEENS1_35KernelTmaWarpSpecializedCooperativeEEENS5_IJNSA_ILi128EEENSA_ILi64EEESG_EEENS_6half_tENS5_IJlSB_lEEESI_SJ_NS4_8TiledMMAINS4_8MMA_AtomIJNS4_4SM904GMMA25MMA_64x64x16_F32F16F16_SSILNSN_5MajorE0ELSP_0ELNSN_7ScaleInE1ELSQ_1EEEEEENS4_6LayoutINS5_IJNSA_ILi2EEESB_SB_EEENS5_IJSB_NSA_ILi0EEESW_EEEEENS5_IJNS4_10UnderscoreESZ_SZ_EEEEENS4_13SM90_TMA_LOADENS4_14ComposedLayoutINS4_7SwizzleILi3ELi4ELi3EEENS4_18smem_ptr_flag_bitsILi16EEENST_INS5_IJNSA_ILi8EEESG_EEENS5_IJSG_SB_EEEEEEEvNS4_8identityES12_S1C_vS1D_EENS_8epilogue10collective18CollectiveEpilogueINS1F_22Sm90TmaWarpSpecializedILi3ELi2ELi16ELb1ELb0EEEJSH_NS5_IJSF_NSA_ILi32EEEEEESI_SJ_SI_SJ_NS1F_6fusion15FusionCallbacksIS1J_NS1M_13LinCombEltActINS1F_6thread7SigmoidESI_fSI_fLNS_15FloatRoundStyleE2EEESH_S1L_JEEES12_NS13_INS14_ILi2ELi4ELi3EEES17_NST_INS5_IJS18_S1K_EEENS5_IJS1K_SB_EEEEEEENS4_17SM75_U32x4_LDSM_NENS4_14SM90_TMA_STOREES1Y_NS4_17SM90_U32x4_STSM_NENS4_9Copy_AtomIJS21_SI_EEEvEEEvvEEEEvNT_6ParamsE)
        /*0020*/ 	.word	0x00000000


	//----- nvinfo : EIATTR_MIN_STACK_SIZE
	.align		4
.L_22:
        /*0024*/ 	.byte	0x04, 0x12
        /*0026*/ 	.short	(.L_24 - .L_23)
	.align		4
.L_23:
        /*0028*/ 	.word	index@(_ZN7cutlass13device_kernelINS_4gemm6kernel13GemmUniversalIN4cute5tupleIJiiiiEEENS1_10collective13CollectiveMmaINS1_34MainloopSm90TmaGmmaWarpSpecializedILi8ENS5_IJNS4_1CILi1EEESB_SB_EEENS1_35KernelTmaWarpSpecializedCooperativeEEENS5_IJNSA_ILi128EEENSA_ILi64EEESG_EEENS_6half_tENS5_IJlSB_lEEESI_SJ_NS4_8TiledMMAINS4_8MMA_AtomIJNS4_4SM904GMMA25MMA_64x64x16_F32F16F16_SSILNSN_5MajorE0ELSP_0ELNSN_7ScaleInE1ELSQ_1EEEEEENS4_6LayoutINS5_IJNSA_ILi2EEESB_SB_EEENS5_IJSB_NSA_ILi0EEESW_EEEEENS5_IJNS4_10UnderscoreESZ_SZ_EEEEENS4_13SM90_TMA_LOADENS4_14ComposedLayoutINS4_7SwizzleILi3ELi4ELi3EEENS4_18smem_ptr_flag_bitsILi16EEENST_INS5_IJNSA_ILi8EEESG_EEENS5_IJSG_SB_EEEEEEEvNS4_8identityES12_S1C_vS1D_EENS_8epilogue10collective18CollectiveEpilogueINS1F_22Sm90TmaWarpSpecializedILi3ELi2ELi16ELb1ELb0EEEJSH_NS5_IJSF_NSA_ILi32EEEEEESI_SJ_SI_SJ_NS1F_6fusion15FusionCallbacksIS1J_NS1M_13LinCombEltActINS1F_6thread7SigmoidESI_fSI_fLNS_15FloatRoundStyleE2EEESH_S1L_JEEES12_NS13_INS14_ILi2ELi4ELi3EEES17_NST_INS5_IJS18_S1K_EEENS5_IJS1K_SB_EEEEEEENS4_17SM75_U32x4_LDSM_NENS4_14SM90_TMA_STOREES1Y_NS4_17SM90_U32x4_STSM_NENS4_9Copy_AtomIJS21_SI_EEEvEEEvvEEEEvNT_6ParamsE)
        /*002c*/ 	.word	0x00000000
.L_24:


//--------------------- .nv.compat                --------------------------
	.section	.nv.compat,"",@"SHT_CUDA_COMPAT_INFO"
	.align	4
        /*0000*/ 	.byte	0x02, 0x09, 0x01, 0x00, 0x02, 0x02, 0x04, 0x00, 0x02, 0x05, 0x05, 0x00, 0x03, 0x07, 0x01, 0x01
        /*0010*/ 	.byte	0x02, 0x03, 0x01, 0x00, 0x02, 0x06, 0x01, 0x00, 0x04, 0x0b, 0x08, 0x00, 0x00, 0x00, 0x00, 0x00
        /*0020*/ 	.byte	0x00, 0x00, 0x00, 0x00


//--------------------- .nv.info._ZN7cutlass13device_kernelINS_4gemm6kernel13GemmUniversalIN4cute5tupleIJiiiiEEENS1_10collective13CollectiveMmaINS1_34MainloopSm90TmaGmmaWarpSpecializedILi8ENS5_IJNS4_1CILi1EEESB_SB_EEENS1_35KernelTmaWarpSpecializedCooperativeEEENS5_IJNSA_ILi128EEENSA_ILi64EEESG_EEENS_6half_tENS5_IJlSB_lEEESI_SJ_NS4_8TiledMMAINS4_8MMA_AtomIJNS4_4SM904GMMA25MMA_64x64x16_F32F16F16_SSILNSN_5MajorE0ELSP_0ELNSN_7ScaleInE1ELSQ_1EEEEEENS4_6LayoutINS5_IJNSA_ILi2EEESB_SB_EEENS5_IJSB_NSA_ILi0EEESW_EEEEENS5_IJNS4_10UnderscoreESZ_SZ_EEEEENS4_13SM90_TMA_LOADENS4_14ComposedLayoutINS4_7SwizzleILi3ELi4ELi3EEENS4_18smem_ptr_flag_bitsILi16EEENST_INS5_IJNSA_ILi8EEESG_EEENS5_IJSG_SB_EEEEEEEvNS4_8identityES12_S1C_vS1D_EENS_8epilogue10collective18CollectiveEpilogueINS1F_22Sm90TmaWarpSpecializedILi3ELi2ELi16ELb1ELb0EEEJSH_NS5_IJSF_NSA_ILi32EEEEEESI_SJ_SI_SJ_NS1F_6fusion15FusionCallbacksIS1J_NS1M_13LinCombEltActINS1F_6thread7SigmoidESI_fSI_fLNS_15FloatRoundStyleE2EEESH_S1L_JEEES12_NS13_INS14_ILi2ELi4ELi3EEES17_NST_INS5_IJS18_S1K_EEENS5_IJS1K_SB_EEEEEEENS4_17SM75_U32x4_LDSM_NENS4_14SM90_TMA_STOREES1Y_NS4_17SM90_U32x4_STSM_NENS4_9Copy_AtomIJS21_SI_EEEvEEEvvEEEEvNT_6ParamsE --------------------------
	.section	.nv.info._ZN7cutlass13device_kernelINS_4gemm6kernel13GemmUniversalIN4cute5tupleIJiiiiEEENS1_10collective13CollectiveMmaINS1_34MainloopSm90TmaGmmaWarpSpecializedILi8ENS5_IJNS4_1CILi1EEESB_SB_EEENS1_35KernelTmaWarpSpecializedCooperativeEEENS5_IJNSA_ILi128EEENSA_ILi64EEESG_EEENS_6half_tENS5_IJlSB_lEEESI_SJ_NS4_8TiledMMAINS4_8MMA_AtomIJNS4_4SM904GMMA25MMA_64x64x16_F32F16F16_SSILNSN_5MajorE0ELSP_0ELNSN_7ScaleInE1ELSQ_1EEEEEENS4_6LayoutINS5_IJNSA_ILi2EEESB_SB_EEENS5_IJSB_NSA_ILi0EEESW_EEEEENS5_IJNS4_10UnderscoreESZ_SZ_EEEEENS4_13SM90_TMA_LOADENS4_14ComposedLayoutINS4_7SwizzleILi3ELi4ELi3EEENS4_18smem_ptr_flag_bitsILi16EEENST_INS5_IJNSA_ILi8EEESG_EEENS5_IJSG_SB_EEEEEEEvNS4_8identityES12_S1C_vS1D_EENS_8epilogue10collective18CollectiveEpilogueINS1F_22Sm90TmaWarpSpecializedILi3ELi2ELi16ELb1ELb0EEEJSH_NS5_IJSF_NSA_ILi32EEEEEESI_SJ_SI_SJ_NS1F_6fusion15FusionCallbacksIS1J_NS1M_13LinCombEltActINS1F_6thread7SigmoidESI_fSI_fLNS_15FloatRoundStyleE2EEESH_S1L_JEEES12_NS13_INS14_ILi2ELi4ELi3EEES17_NST_INS5_IJS18_S1K_EEENS5_IJS1K_SB_EEEEEEENS4_17SM75_U32x4_LDSM_NENS4_14SM90_TMA_STOREES1Y_NS4_17SM90_U32x4_STSM_NENS4_9Copy_AtomIJS21_SI_EEEvEEEvvEEEEvNT_6ParamsE,"",@"SHT_CUDA_INFO"
	.sectionflags	@""
	.align	4


	//----- nvinfo : EIATTR_CUDA_API_VERSION
	.align		4
        /*0000*/ 	.byte	0x04, 0x37
        /*0002*/ 	.short	(.L_26 - .L_25)
.L_25:
        /*0004*/ 	.word	0x00000082


	//----- nvinfo : EIATTR_KPARAM_INFO
	.align		4
.L_26:
        /*0008*/ 	.byte	0x04, 0x17
        /*000a*/ 	.short	(.L_28 - .L_27)
.L_27:
        /*000c*/ 	.word	0x00000000
        /*0010*/ 	.short	0x0000
        /*0012*/ 	.short	0x0070
        /*0014*/ 	.byte	0x00, 0xf0, 0x01, 0x1c


	//----- nvinfo : EIATTR_SPARSE_MMA_MASK
	.align		4
.L_28:
        /*0018*/ 	.byte	0x03, 0x50
        /*001a*/ 	.short	0x0000


	//----- nvinfo : EIATTR_MAXREG_COUNT
	.align		4
        /*001c*/ 	.byte	0x03, 0x1b
        /*001e*/ 	.short	0x00a8


	//----- nvinfo : EIATTR_NUM_BARRIERS
	.align		4
        /*0020*/ 	.byte	0x02, 0x4c
        /*0022*/ 	.byte	0x02
	.zero		1


	//----- nvinfo : EIATTR_EXTERNS
	.align		4
        /*0024*/ 	.byte	0x04, 0x0f
        /*0026*/ 	.short	(.L_30 - .L_29)


	//   ....[0]....
	.align		4
.L_29:
        /*0028*/ 	.word	index@(__assertfail)


	//----- nvinfo : EIATTR_MERCURY_ISA_VERSION
	.align		4
.L_30:
        /*002c*/ 	.byte	0x03, 0x5f
        /*002e*/ 	.short	0x0101


	//----- nvinfo : EIATTR_INT_WARP_WIDE_INSTR_OFFSETS
	.align		4
        /*0030*/ 	.byte	0x04, 0x31
        /*0032*/ 	.short	(.L_32 - .L_31)


	//   ....[0]....
.L_31:
        /*0034*/ 	.word	0x00000950


	//   ....[1]....
        /*0038*/ 	.word	0x00000960


	//   ....[2]....
        /*003c*/ 	.word	0x000009e0


	//----- nvinfo : EIATTR_COOP_GROUP_MASK_REGIDS
	.align		4
.L_32:
        /*0040*/ 	.byte	0x04, 0x29
        /*0042*/ 	.short	(.L_34 - .L_33)


	//   ....[0]....
.L_33:
        /*0044*/ 	.word	0xffffffff


	//   ....[1]....
        /*0048*/ 	.word	0xffffffff


	//   ....[2]....
        /*004c*/ 	.word	0xffffffff


	//   ....[3]....
        /*0050*/ 	.word	0xffffffff


	//   ....[4]....
        /*0054*/ 	.word	0xffffffff


	//   ....[5]....
        /*0058*/ 	.word	0xffffffff


	//----- nvinfo : EIATTR_COOP_GROUP_INSTR_OFFSETS
	.align		4
.L_34:
        /*005c*/ 	.byte	0x04, 0x28
        /*005e*/ 	.short	(.L_36 - .L_35)


	//   ....[0]....
.L_35:
        /*0060*/ 	.word	0x00000070


	//   ....[1]....
        /*0064*/ 	.word	0x00000080


	//   ....[2]....
        /*0068*/ 	.word	0x00000440


	//   ....[3]....
        /*006c*/ 	.word	0x00000680


	//   ....[4]....
        /*0070*/ 	.word	0x00000810


	//   ....[5]....
        /*0074*/ 	.word	0x00001500


	//----- nvinfo : EIATTR_REG_RECONFIG
	.align		4
.L_36:
        /*0078*/ 	.byte	0x01, 0x54
	.zero		2


	//----- nvinfo : EIATTR_SYSCALL_OFFSETS
	.align		4
        /*007c*/ 	.byte	0x04, 0x46
        /*007e*/ 	.short	(.L_38 - .L_37)


	//   ....[0]....
.L_37:
        /*0080*/ 	.word	0x000016c0


	//   ....[1]....
        /*0084*/ 	.word	0x000020e0


	//   ....[2]....
        /*0088*/ 	.word	0x000021d0


	//----- nvinfo : EIATTR_MBARRIER_INSTR_OFFSETS
	.align		4
.L_38:
        /*008c*/ 	.byte	0x04, 0x39
        /*008e*/ 	.short	(.L_40 - .L_39)


	//   ....[0]....
.L_39:
        /*0090*/ 	.word	0x00000560
        /*0094*/ 	.word	0x000000ff
        /*0098*/ 	.word	0x00000000
        /*009c*/ 	.short	0x0100
        /*009e*/ 	.byte	0x08
	.zero		1


	//   ....[1]....
        /*00a0*/ 	.word	0x00000570
        /*00a4*/ 	.word	0x000000ff
        /*00a8*/ 	.word	0x00000040
        /*00ac*/ 	.short	0x0100
        /*00ae*/ 	.byte	0x08
	.zero		1


	//   ....[2]....
        /*00b0*/ 	.word	0x00000580
        /*00b4*/ 	.word	0x000000ff
        /*00b8*/ 	.word	0x00000008
        /*00bc*/ 	.short	0x0100
        /*00be*/ 	.byte	0x08
	.zero		1


	//   ....[3]....
        /*00c0*/ 	.word	0x00000590
        /*00c4*/ 	.word	0x000000ff
        /*00c8*/ 	.word	0x00000048
        /*00cc*/ 	.short	0x0100
        /*00ce*/ 	.byte	0x08
	.zero		1


	//   ....[4]....
        /*00d0*/ 	.word	0x000005a0
        /*00d4*/ 	.word	0x000000ff
        /*00d8*/ 	.word	0x00000010
        /*00dc*/ 	.short	0x0100
        /*00de*/ 	.byte	0x08
	.zero		1


	//   ....[5]....
        /*00e0*/ 	.word	0x000005b0
        /*00e4*/ 	.word	0x000000ff
        /*00e8*/ 	.word	0x00000050
        /*00ec*/ 	.short	0x0100
        /*00ee*/ 	.byte	0x08
	.zero		1


	//   ....[6]....
        /*00f0*/ 	.word	0x000005c0
        /*00f4*/ 	.word	0x000000ff
        /*00f8*/ 	.word	0x00000018
        /*00fc*/ 	.short	0x0100
        /*00fe*/ 	.byte	0x08
	.zero		1


	//   ....[7]....
        /*0100*/ 	.word	0x000005d0
        /*0104*/ 	.word	0x000000ff
        /*0108*/ 	.word	0x00000058
        /*010c*/ 	.short	0x0100
        /*010e*/ 	.byte	0x08
	.zero		1


	//   ....[8]....
        /*0110*/ 	.word	0x000005e0
        /*0114*/ 	.word	0x000000ff
        /*0118*/ 	.word	0x00000020
        /*011c*/ 	.short	0x0100
        /*011e*/ 	.byte	0x08
	.zero		1


	//   ....[9]....
        /*0120*/ 	.word	0x000005f0
        /*0124*/ 	.word	0x000000ff
        /*0128*/ 	.word	0x00000060
        /*012c*/ 	.short	0x0100
        /*012e*/ 	.byte	0x08
	.zero		1


	//   ....[10]....
        /*0130*/ 	.word	0x00000600
        /*0134*/ 	.word	0x000000ff
        /*0138*/ 	.word	0x00000028
        /*013c*/ 	.short	0x0100
        /*013e*/ 	.byte	0x08
	.zero		1


	//   ....[11]....
        /*0140*/ 	.word	0x00000610
        /*0144*/ 	.word	0x000000ff
        /*0148*/ 	.word	0x00000068
        /*014c*/ 	.short	0x0100
        /*014e*/ 	.byte	0x08
	.zero		1


	//   ....[12]....
        /*0150*/ 	.word	0x00000620
        /*0154*/ 	.word	0x000000ff
        /*0158*/ 	.word	0x00000030
        /*015c*/ 	.short	0x0100
        /*015e*/ 	.byte	0x08
	.zero		1


	//   ....[13]....
        /*0160*/ 	.word	0x00000630
        /*0164*/ 	.word	0x000000ff
        /*0168*/ 	.word	0x00000070
        /*016c*/ 	.short	0x0100
        /*016e*/ 	.byte	0x08
	.zero		1


	//   ....[14]....
        /*0170*/ 	.word	0x00000640
        /*0174*/ 	.word	0x000000ff
        /*0178*/ 	.word	0x00000038
        /*017c*/ 	.short	0x0100
        /*017e*/ 	.byte	0x08
	.zero		1


	//   ....[15]....
        /*0180*/ 	.word	0x00000650
        /*0184*/ 	.word	0x000000ff
        /*0188*/ 	.word	0x00000078
        /*018c*/ 	.short	0x0100
        /*018e*/ 	.byte	0x08
	.zero		1


	//   ....[16]....
        /*0190*/ 	.word	0x000007a0
        /*0194*/ 	.word	0x000000ff
        /*0198*/ 	.word	0x00000080
        /*019c*/ 	.short	0x0100
        /*019e*/ 	.byte	0x08
	.zero		1


	//   ....[17]....
        /*01a0*/ 	.word	0x000007b0
        /*01a4*/ 	.word	0x000000ff
        /*01a8*/ 	.word	0x00000098
        /*01ac*/ 	.short	0x0100
        /*01ae*/ 	.byte	0x08
	.zero		1


	//   ....[18]....
        /*01b0*/ 	.word	0x000007c0
        /*01b4*/ 	.word	0x000000ff
        /*01b8*/ 	.word	0x00000088
        /*01bc*/ 	.short	0x0100
        /*01be*/ 	.byte	0x08
	.zero		1


	//   ....[19]....
        /*01c0*/ 	.word	0x000007d0
        /*01c4*/ 	.word	0x000000ff
        /*01c8*/ 	.word	0x000000a0
        /*01cc*/ 	.short	0x0100
        /*01ce*/ 	.byte	0x08
	.zero		1


	//   ....[20]....
        /*01d0*/ 	.word	0x000007e0
        /*01d4*/ 	.word	0x000000ff
        /*01d8*/ 	.word	0x00000090
        /*01dc*/ 	.short	0x0100
        /*01de*/ 	.byte	0x08
	.zero		1


	//   ....[21]....
        /*01e0*/ 	.word	0x000007f0
        /*01e4*/ 	.word	0x000000ff
        /*01e8*/ 	.word	0x000000a8
        /*01ec*/ 	.short	0x0100
        /*01ee*/ 	.byte	0x08
	.zero		1


	//   ....[22]....
        /*01f0*/ 	.word	0x00000a80
        /*01f4*/ 	.word	0x000000ff
        /*01f8*/ 	.word	0x000000b0
        /*01fc*/ 	.short	0x0100
        /*01fe*/ 	.byte	0x08
	.zero		1


	//   ....[23]....
        /*0200*/ 	.word	0x00000ae0
        /*0204*/ 	.word	0x000000ff
        /*0208*/ 	.word	0x000000b8
        /*020c*/ 	.short	0x0100
        /*020e*/ 	.byte	0x08
	.zero		1


	//   ....[24]....
        /*0210*/ 	.word	0x00001740
        /*0214*/ 	.word	0x00000003
        /*0218*/ 	.word	0x00000000
        /*021c*/ 	.short	0x010a
        /*021e*/ 	.byte	0x3f
	.zero		1


	//   ....[25]....
        /*0220*/ 	.word	0x00001780
        /*0224*/ 	.word	0x00000003
        /*0228*/ 	.word	0x00000000
        /*022c*/ 	.short	0x010a
        /*022e*/ 	.byte	0x3f
	.zero		1


	//   ....[26]....
        /*0230*/ 	.word	0x00001af0
        /*0234*/ 	.word	0x000000ff
        /*0238*/ 	.word	0x00000000
        /*023c*/ 	.short	0x010a
        /*023e*/ 	.byte	0x04
	.zero		1


	//   ....[27]....
        /*0240*/ 	.word	0x00001b30
        /*0244*/ 	.word	0x000000ff
        /*0248*/ 	.word	0x00000000
        /*024c*/ 	.short	0x010a
        /*024e*/ 	.byte	0x04
	.zero		1


	//   ....[28]....
        /*0250*/ 	.word	0x00001d90
        /*0254*/ 	.word	0x000000ff
        /*0258*/ 	.word	0x00000000
        /*025c*/ 	.short	0x0101
        /*025e*/ 	.byte	0x04
	.zero		1


	//   ....[29]....
        /*0260*/ 	.word	0x00001f40
        /*0264*/ 	.word	0x000000ff
        /*0268*/ 	.word	0x00000000
        /*026c*/ 	.short	0x0101
        /*026e*/ 	.byte	0x04
	.zero		1


	//   ....[30]....
        /*0270*/ 	.word	0x000026a0
        /*0274*/ 	.word	0x00000003
        /*0278*/ 	.word	0x00000080
        /*027c*/ 	.short	0x010a
        /*027e*/ 	.byte	0x3f
	.zero		1


	//   ....[31]....
        /*0280*/ 	.word	0x00004720
        /*0284*/ 	.word	0x000000ff
        /*0288*/ 	.word	0x00000000
        /*028c*/ 	.short	0x0101
        /*028e*/ 	.byte	0x04
	.zero		1


	//   ....[32]....
        /*0290*/ 	.word	0x00004890
        /*0294*/ 	.word	0x00000015
        /*0298*/ 	.word	0x00000080
        /*029c*/ 	.short	0x010a
        /*029e*/ 	.byte	0x3f
	.zero		1


	//   ....[33]....
        /*02a0*/ 	.word	0x00006630
        /*02a4*/ 	.word	0x000000ff
        /*02a8*/ 	.word	0x00000000
        /*02ac*/ 	.short	0x0101
        /*02ae*/ 	.byte	0x04
	.zero		1


	//   ....[34]....
        /*02b0*/ 	.word	0x00006fc0
        /*02b4*/ 	.word	0x000000ff
        /*02b8*/ 	.word	0x00000000
        /*02bc*/ 	.short	0x0101
        /*02be*/ 	.byte	0x04
	.zero		1


	//   ....[35]....
        /*02c0*/ 	.word	0x000076a0
        /*02c4*/ 	.word	0x000000ff
        /*02c8*/ 	.word	0x000000b8
        /*02cc*/ 	.short	0x010a
        /*02ce*/ 	.byte	0x04
	.zero		1


	//   ....[36]....
        /*02d0*/ 	.word	0x00007ae0
        /*02d4*/ 	.word	0x000000ff
        /*02d8*/ 	.word	0x00000098
        /*02dc*/ 	.short	0x010a
        /*02de*/ 	.byte	0x05
	.zero		1


	//   ....[37]....
        /*02e0*/ 	.word	0x00007be0
        /*02e4*/ 	.word	0x000000ff
        /*02e8*/ 	.word	0x00000080
        /*02ec*/ 	.short	0x010b
        /*02ee*/ 	.byte	0x05
	.zero		1


	//   ....[38]....
        /*02f0*/ 	.word	0x00007c70
        /*02f4*/ 	.word	0x000000ff
        /*02f8*/ 	.word	0x00000000
        /*02fc*/ 	.short	0x0101
        /*02fe*/ 	.byte	0x05
	.zero		1


	//   ....[39]....
        /*0300*/ 	.word	0x00007ce0
        /*0304*/ 	.word	0x000000ff
        /*0308*/ 	.word	0x00000098
        /*030c*/ 	.short	0x010a
        /*030e*/ 	.byte	0x04
	.zero		1


	//   ....[40]....
        /*0310*/ 	.word	0x00007e00
        /*0314*/ 	.word	0x000000ff
        /*0318*/ 	.word	0x00000080
        /*031c*/ 	.short	0x010b
        /*031e*/ 	.byte	0x04
	.zero		1


	//   ....[41]....
        /*0320*/ 	.word	0x00007ee0
        /*0324*/ 	.word	0x000000ff
        /*0328*/ 	.word	0x00000000
        /*032c*/ 	.short	0x0101
        /*032e*/ 	.byte	0x04
	.zero		1


	//   ....[42]....
        /*0330*/ 	.word	0x00008590
        /*0334*/ 	.word	0x00000003
        /*0338*/ 	.word	0x00000098
        /*033c*/ 	.short	0x010a
        /*033e*/ 	.byte	0x3f
	.zero		1


	//   ....[43]....
        /*0340*/ 	.word	0x00008660
        /*0344*/ 	.word	0x00000005
        /*0348*/ 	.word	0x00000098
        /*034c*/ 	.short	0x010a
        /*034e*/ 	.byte	0x3f
	.zero		1


	//   ....[44]....
        /*0350*/ 	.word	0x00008710
        /*0354*/ 	.word	0x00000003
        /*0358*/ 	.word	0x00000098
        /*035c*/ 	.short	0x010a
        /*035e*/ 	.byte	0x3f
	.zero		1


	//   ....[45]....
        /*0360*/ 	.word	0x00008a40
        /*0364*/ 	.word	0x0000000f
        /*0368*/ 	.word	0x00000040
        /*036c*/ 	.short	0x010a
        /*036e*/ 	.byte	0x3f
	.zero		1


	//   ....[46]....
        /*0370*/ 	.word	0x00008e00
        /*0374*/ 	.word	0x00000005
        /*0378*/ 	.word	0x000000b8
        /*037c*/ 	.short	0x0101
        /*037e*/ 	.byte	0x3f
	.zero		1


	//   ....[47]....
        /*0380*/ 	.word	0x00009510
        /*0384*/ 	.word	0x00000007
        /*0388*/ 	.word	0x00000000
        /*038c*/ 	.short	0x010a
        /*038e*/ 	.byte	0x3f
	.zero		1


	//   ....[48]....
        /*0390*/ 	.word	0x00009590
        /*0394*/ 	.word	0x00000006
        /*0398*/ 	.word	0x00000000
        /*039c*/ 	.short	0x010a
        /*039e*/ 	.byte	0x3f
	.zero		1


	//   ....[49]....
        /*03a0*/ 	.word	0x00009620
        /*03a4*/ 	.word	0x00000007
        /*03a8*/ 	.word	0x00000000
        /*03ac*/ 	.short	0x010a
        /*03ae*/ 	.byte	0x3f
	.zero		1


	//   ....[50]....
        /*03b0*/ 	.word	0x000096b0
        /*03b4*/ 	.word	0x00000006
        /*03b8*/ 	.word	0x00000000
        /*03bc*/ 	.short	0x010a
        /*03be*/ 	.byte	0x3f
	.zero		1


	//   ....[51]....
        /*03c0*/ 	.word	0x00009740
        /*03c4*/ 	.word	0x00000007
        /*03c8*/ 	.word	0x00000000
        /*03cc*/ 	.short	0x010a
        /*03ce*/ 	.byte	0x3f
	.zero		1


	//   ....[52]....
        /*03d0*/ 	.word	0x000097d0
        /*03d4*/ 	.word	0x00000006
        /*03d8*/ 	.word	0x00000000
        /*03dc*/ 	.short	0x010a
        /*03de*/ 	.byte	0x3f
	.zero		1


	//   ....[53]....
        /*03e0*/ 	.word	0x00009860
        /*03e4*/ 	.word	0x00000007
        /*03e8*/ 	.word	0x00000000
        /*03ec*/ 	.short	0x010a
        /*03ee*/ 	.byte	0x3f
	.zero		1


	//   ....[54]....
        /*03f0*/ 	.word	0x000098f0
        /*03f4*/ 	.word	0x00000005
        /*03f8*/ 	.word	0x00000000
        /*03fc*/ 	.short	0x010a
        /*03fe*/ 	.byte	0x3f
	.zero		1


	//   ....[55]....
        /*0400*/ 	.word	0x00009950
        /*0404*/ 	.word	0x00000003
        /*0408*/ 	.word	0x00000000
        /*040c*/ 	.short	0x010a
        /*040e*/ 	.byte	0x3f
	.zero		1


	//   ....[56]....
        /*0410*/ 	.word	0x000099b0
        /*0414*/ 	.word	0x00000004
        /*0418*/ 	.word	0x00000000
        /*041c*/ 	.short	0x010a
        /*041e*/ 	.byte	0x3f
	.zero		1


	//   ....[57]....
        /*0420*/ 	.word	0x00009a00
        /*0424*/ 	.word	0x00000003
        /*0428*/ 	.word	0x00000080
        /*042c*/ 	.short	0x010a
        /*042e*/ 	.byte	0x3f
	.zero		1


	//   ....[58]....
        /*0430*/ 	.word	0x00009a50
        /*0434*/ 	.word	0x00000015
        /*0438*/ 	.word	0x00000080
        /*043c*/ 	.short	0x010a
        /*043e*/ 	.byte	0x3f
	.zero		1


	//   ....[59]....
        /*0440*/ 	.word	0x00009ab0
        /*0444*/ 	.word	0x00000003
        /*0448*/ 	.word	0x000000b8
        /*044c*/ 	.short	0x010a
        /*044e*/ 	.byte	0x3f
	.zero		1


	//   ....[60]....
        /*0450*/ 	.word	0x00009b10
        /*0454*/ 	.word	0x00000005
        /*0458*/ 	.word	0x00000098
        /*045c*/ 	.short	0x010a
        /*045e*/ 	.byte	0x3f
	.zero		1


	//   ....[61]....
        /*0460*/ 	.word	0x00009b70
        /*0464*/ 	.word	0x00000005
        /*0468*/ 	.word	0x00000098
        /*046c*/ 	.short	0x010a
        /*046e*/ 	.byte	0x3f
	.zero		1


	//   ....[62]....
        /*0470*/ 	.word	0x00009bc0
        /*0474*/ 	.word	0x00000003
        /*0478*/ 	.word	0x00000098
        /*047c*/ 	.short	0x010a
        /*047e*/ 	.byte	0x3f
	.zero		1


	//   ....[63]....
        /*0480*/ 	.word	0x00009c10
        /*0484*/ 	.word	0x00000005
        /*0488*/ 	.word	0x00000098
        /*048c*/ 	.short	0x010a
        /*048e*/ 	.byte	0x3f
	.zero		1


	//   ....[64]....
        /*0490*/ 	.word	0x00009ce0
        /*0494*/ 	.word	0x0000000f
        /*0498*/ 	.word	0x00000040
        /*049c*/ 	.short	0x010a
        /*049e*/ 	.byte	0x3f
	.zero		1


	//   ....[65]....
        /*04a0*/ 	.word	0x00009db0
        /*04a4*/ 	.word	0x00000007
        /*04a8*/ 	.word	0x00000000
        /*04ac*/ 	.short	0x010a
        /*04ae*/ 	.byte	0x3f
	.zero		1


	//   ....[66]....
        /*04b0*/ 	.word	0x00009e00
        /*04b4*/ 	.word	0x00000006
        /*04b8*/ 	.word	0x00000000
        /*04bc*/ 	.short	0x010a
        /*04be*/ 	.byte	0x3f
	.zero		1


	//   ....[67]....
        /*04c0*/ 	.word	0x00009e50
        /*04c4*/ 	.word	0x00000007
        /*04c8*/ 	.word	0x00000000
        /*04cc*/ 	.short	0x010a
        /*04ce*/ 	.byte	0x3f
	.zero		1


	//   ....[68]....
        /*04d0*/ 	.word	0x00009ea0
        /*04d4*/ 	.word	0x00000006
        /*04d8*/ 	.word	0x00000000
        /*04dc*/ 	.short	0x010a
        /*04de*/ 	.byte	0x3f
	.zero		1


	//   ....[69]....
        /*04e0*/ 	.word	0x00009ef0
        /*04e4*/ 	.word	0x00000007
        /*04e8*/ 	.word	0x00000000
        /*04ec*/ 	.short	0x010a
        /*04ee*/ 	.byte	0x3f
	.zero		1


	//   ....[70]....
        /*04f0*/ 	.word	0x00009f40
        /*04f4*/ 	.word	0x00000006
        /*04f8*/ 	.word	0x00000000
        /*04fc*/ 	.short	0x010a
        /*04fe*/ 	.byte	0x3f
	.zero		1


	//   ....[71]....
        /*0500*/ 	.word	0x00009f90
        /*0504*/ 	.word	0x00000007
        /*0508*/ 	.word	0x00000000
        /*050c*/ 	.short	0x010a
        /*050e*/ 	.byte	0x3f
	.zero		1


	//----- nvinfo : EIATTR_NUM_MBARRIERS
	.align		4
.L_40:
        /*0510*/ 	.byte	0x03, 0x38
        /*0512*/ 	.short	0x0018


	//----- nvinfo : EIATTR_EXIT_INSTR_OFFSETS
	.align		4
        /*0514*/ 	.byte	0x04, 0x1c
        /*0516*/ 	.short	(.L_42 - .L_41)


	//   ....[0]....
.L_41:
        /*0518*/ 	.word	0x00009940


	//----- nvinfo : EIATTR_MAX_THREADS
	.align		4
.L_42:
        /*051c*/ 	.byte	0x04, 0x05
        /*051e*/ 	.short	(.L_44 - .L_43)
.L_43:
        /*0520*/ 	.word	0x00000180
        /*0524*/ 	.word	0x00000001
        /*0528*/ 	.word	0x00000001


	//----- nvinfo : EIATTR_CRS_STACK_SIZE
	.align		4
.L_44:
        /*052c*/ 	.byte	0x04, 0x1e
        /*052e*/ 	.short	(.L_46 - .L_45)
.L_45:
        /*0530*/ 	.word	0x00000000


	//----- nvinfo : EIATTR_CBANK_PARAM_SIZE
	.align		4
.L_46:
        /*0534*/ 	.byte	0x03, 0x19
        /*0536*/ 	.short	0x0770


	//----- nvinfo : EIATTR_PARAM_CBANK
	.align		4
        /*0538*/ 	.byte	0x04, 0x0a
        /*053a*/ 	.short	(.L_48 - .L_47)
	.align		4
.L_47:
        /*053c*/ 	.word	index@(.nv.constant0._ZN7cutlass13device_kernelINS_4gemm6kernel13GemmUniversalIN4cute5tupleIJiiiiEEENS1_10collective13CollectiveMmaINS1_34MainloopSm90TmaGmmaWarpSpecializedILi8ENS5_IJNS4_1CILi1EEESB_SB_EEENS1_35KernelTmaWarpSpecializedCooperativeEEENS5_IJNSA_ILi128EEENSA_ILi64EEESG_EEENS_6half_tENS5_IJlSB_lEEESI_SJ_NS4_8TiledMMAINS4_8MMA_AtomIJNS4_4SM904GMMA25MMA_64x64x16_F32F16F16_SSILNSN_5MajorE0ELSP_0ELNSN_7ScaleInE1ELSQ_1EEEEEENS4_6LayoutINS5_IJNSA_ILi2EEESB_SB_EEENS5_IJSB_NSA_ILi0EEESW_EEEEENS5_IJNS4_10UnderscoreESZ_SZ_EEEEENS4_13SM90_TMA_LOADENS4_14ComposedLayoutINS4_7SwizzleILi3ELi4ELi3EEENS4_18smem_ptr_flag_bitsILi16EEENST_INS5_IJNSA_ILi8EEESG_EEENS5_IJSG_SB_EEEEEEEvNS4_8identityES12_S1C_vS1D_EENS_8epilogue10collective18CollectiveEpilogueINS1F_22Sm90TmaWarpSpecializedILi3ELi2ELi16ELb1ELb0EEEJSH_NS5_IJSF_NSA_ILi32EEEEEESI_SJ_SI_SJ_NS1F_6fusion15FusionCallbacksIS1J_NS1M_13LinCombEltActINS1F_6thread7SigmoidESI_fSI_fLNS_15FloatRoundStyleE2EEESH_S1L_JEEES12_NS13_INS14_ILi2ELi4ELi3EEES17_NST_INS5_IJS18_S1K_EEENS5_IJS1K_SB_EEEEEEENS4_17SM75_U32x4_LDSM_NENS4_14SM90_TMA_STOREES1Y_NS4_17SM90_U32x4_STSM_NENS4_9Copy_AtomIJS21_SI_EEEvEEEvvEEEEvNT_6ParamsE)
        /*0540*/ 	.short	0x0210
        /*0542*/ 	.short	0x0770


	//----- nvinfo : EIATTR_SW_WAR
	.align		4
.L_48:
        /*0544*/ 	.byte	0x04, 0x36
        /*0546*/ 	.short	(.L_50 - .L_49)
.L_49:
        /*0548*/ 	.word	0x00000008
.L_50:


//--------------------- .nv.callgraph             --------------------------
	.section	.nv.callgraph,"",@"SHT_CUDA_CALLGRAPH"
	.align	4
	.sectionentsize	8
	.align		4
        /*0000*/ 	.word	0x00000000
	.align		4
        /*0004*/ 	.word	0xffffffff
	.align		4
        /*0008*/ 	.word	index@(_ZN7cutlass13device_kernelINS_4gemm6kernel13GemmUniversalIN4cute5tupleIJiiiiEEENS1_10collective13CollectiveMmaINS1_34MainloopSm90TmaGmmaWarpSpecializedILi8ENS5_IJNS4_1CILi1EEESB_SB_EEENS1_35KernelTmaWarpSpecializedCooperativeEEENS5_IJNSA_ILi128EEENSA_ILi64EEESG_EEENS_6half_tENS5_IJlSB_lEEESI_SJ_NS4_8TiledMMAINS4_8MMA_AtomIJNS4_4SM904GMMA25MMA_64x64x16_F32F16F16_SSILNSN_5MajorE0ELSP_0ELNSN_7ScaleInE1ELSQ_1EEEEEENS4_6LayoutINS5_IJNSA_ILi2EEESB_SB_EEENS5_IJSB_NSA_ILi0EEESW_EEEEENS5_IJNS4_10UnderscoreESZ_SZ_EEEEENS4_13SM90_TMA_LOADENS4_14ComposedLayoutINS4_7SwizzleILi3ELi4ELi3EEENS4_18smem_ptr_flag_bitsILi16EEENST_INS5_IJNSA_ILi8EEESG_EEENS5_IJSG_SB_EEEEEEEvNS4_8identityES12_S1C_vS1D_EENS_8epilogue10collective18CollectiveEpilogueINS1F_22Sm90TmaWarpSpecializedILi3ELi2ELi16ELb1ELb0EEEJSH_NS5_IJSF_NSA_ILi32EEEEEESI_SJ_SI_SJ_NS1F_6fusion15FusionCallbacksIS1J_NS1M_13LinCombEltActINS1F_6thread7SigmoidESI_fSI_fLNS_15FloatRoundStyleE2EEESH_S1L_JEEES12_NS13_INS14_ILi2ELi4ELi3EEES17_NST_INS5_IJS18_S1K_EEENS5_IJS1K_SB_EEEEEEENS4_17SM75_U32x4_LDSM_NENS4_14SM90_TMA_STOREES1Y_NS4_17SM90_U32x4_STSM_NENS4_9Copy_AtomIJS21_SI_EEEvEEEvvEEEEvNT_6ParamsE)
	.align		4
        /*000c*/ 	.word	index@(__assertfail)
	.align		4
        /*0010*/ 	.word	0x00000000
	.align		4
        /*0014*/ 	.word	0xfffffffe
	.align		4
        /*0018*/ 	.word	0x00000000
	.align		4
        /*001c*/ 	.word	0xfffffffd
	.align		4
        /*0020*/ 	.word	0x00000000
	.align		4
        /*0024*/ 	.word	0xfffffffc


//--------------------- .nv.constant4             --------------------------
	.section	.nv.constant4,"a",@progbits
	.align	8
	.align		8
.nv.constant4:
        /*0000*/ 	.dword	__assertfail
	.align		8
        /*0008*/ 	.dword	__unnamed_1
	.align		8
        /*0010*/ 	.dword	__unnamed_2
	.align		8
        /*0018*/ 	.dword	_ZN39_INTERNAL_ea586f97_4_k_cu_8719f990_27364cuda3std3__45__cpo5beginE
	.align		8
        /*0020*/ 	.dword	_ZN39_INTERNAL_ea586f97_4_k_cu_8719f990_27364cuda3std3__45__cpo3endE
	.align		8
        /*0028*/ 	.dword	_ZN39_INTERNAL_ea586f97_4_k_cu_8719f990_27364cuda3std3__45__cpo6cbeginE
	.align		8
        /*0030*/ 	.dword	_ZN39_INTERNAL_ea586f97_4_k_cu_8719f990_27364cuda3std3__45__cpo4cendE
	.align		8
        /*0038*/ 	.dword	_ZN39_INTERNAL_ea586f97_4_k_cu_8719f990_27364cuda3std3__441_GLOBAL__N__ea586f97_4_k_cu_8719f990_27366ignoreE
	.align		8
        /*0040*/ 	.dword	_ZN39_INTERNAL_ea586f97_4_k_cu_8719f990_27364cuda3std3__419piecewise_constructE
	.align		8
        /*0048*/ 	.dword	_ZN39_INTERNAL_ea586f97_4_k_cu_8719f990_27364cuda3std3__48in_placeE
	.align		8
        /*0050*/ 	.dword	_ZN39_INTERNAL_ea586f97_4_k_cu_8719f990_27364cuda3std6ranges3__45__cpo4swapE
	.align		8
        /*0058*/ 	.dword	_ZN39_INTERNAL_ea586f97_4_k_cu_8719f990_27364cuda3std6ranges3__45__cpo9iter_moveE
	.align		8
        /*0060*/ 	.dword	_ZN39_INTERNAL_ea586f97_4_k_cu_8719f990_27364cute7productE
	.align		8
        /*0068*/ 	.dword	_ZN39_INTERNAL_ea586f97_4_k_cu_8719f990_27364cute1_E
	.align		8
        /*0070*/ 	.dword	$str$22
	.align		8
        /*0078*/ 	.dword	$str$23
	.align		8
        /*0080*/ 	.dword	$str$26
	.align		8
        /*0088*/ 	.dword	$str$27


//--------------------- .text._ZN7cutlass13device_kernelINS_4gemm6kernel13GemmUniversalIN4cute5tupleIJiiiiEEENS1_10collective13CollectiveMmaINS1_34MainloopSm90TmaGmmaWarpSpecializedILi8ENS5_IJNS4_1CILi1EEESB_SB_EEENS1_35KernelTmaWarpSpecializedCooperativeEEENS5_IJNSA_ILi128EEENSA_ILi64EEESG_EEENS_6half_tENS5_IJlSB_lEEESI_SJ_NS4_8TiledMMAINS4_8MMA_AtomIJNS4_4SM904GMMA25MMA_64x64x16_F32F16F16_SSILNSN_5MajorE0ELSP_0ELNSN_7ScaleInE1ELSQ_1EEEEEENS4_6LayoutINS5_IJNSA_ILi2EEESB_SB_EEENS5_IJSB_NSA_ILi0EEESW_EEEEENS5_IJNS4_10UnderscoreESZ_SZ_EEEEENS4_13SM90_TMA_LOADENS4_14ComposedLayoutINS4_7SwizzleILi3ELi4ELi3EEENS4_18smem_ptr_flag_bitsILi16EEENST_INS5_IJNSA_ILi8EEESG_EEENS5_IJSG_SB_EEEEEEEvNS4_8identityES12_S1C_vS1D_EENS_8epilogue10collective18CollectiveEpilogueINS1F_22Sm90TmaWarpSpecializedILi3ELi2ELi16ELb1ELb0EEEJSH_NS5_IJSF_NSA_ILi32EEEEEESI_SJ_SI_SJ_NS1F_6fusion15FusionCallbacksIS1J_NS1M_13LinCombEltActINS1F_6thread7SigmoidESI_fSI_fLNS_15FloatRoundStyleE2EEESH_S1L_JEEES12_NS13_INS14_ILi2ELi4ELi3EEES17_NST_INS5_IJS18_S1K_EEENS5_IJS1K_SB_EEEEEEENS4_17SM75_U32x4_LDSM_NENS4_14SM90_TMA_STOREES1Y_NS4_17SM90_U32x4_STSM_NENS4_9Copy_AtomIJS21_SI_EEEvEEEvvEEEEvNT_6ParamsE --------------------------
	.section	.text._ZN7cutlass13device_kernelINS_4gemm6kernel13GemmUniversalIN4cute5tupleIJiiiiEEENS1_10collective13CollectiveMmaINS1_34MainloopSm90TmaGmmaWarpSpecializedILi8ENS5_IJNS4_1CILi1EEESB_SB_EEENS1_35KernelTmaWarpSpecializedCooperativeEEENS5_IJNSA_ILi128EEENSA_ILi64EEESG_EEENS_6half_tENS5_IJlSB_lEEESI_SJ_NS4_8TiledMMAINS4_8MMA_AtomIJNS4_4SM904GMMA25MMA_64x64x16_F32F16F16_SSILNSN_5MajorE0ELSP_0ELNSN_7ScaleInE1ELSQ_1EEEEEENS4_6LayoutINS5_IJNSA_ILi2EEESB_SB_EEENS5_IJSB_NSA_ILi0EEESW_EEEEENS5_IJNS4_10UnderscoreESZ_SZ_EEEEENS4_13SM90_TMA_LOADENS4_14ComposedLayoutINS4_7SwizzleILi3ELi4ELi3EEENS4_18smem_ptr_flag_bitsILi16EEENST_INS5_IJNSA_ILi8EEESG_EEENS5_IJSG_SB_EEEEEEEvNS4_8identityES12_S1C_vS1D_EENS_8epilogue10collective18CollectiveEpilogueINS1F_22Sm90TmaWarpSpecializedILi3ELi2ELi16ELb1ELb0EEEJSH_NS5_IJSF_NSA_ILi32EEEEEESI_SJ_SI_SJ_NS1F_6fusion15FusionCallbacksIS1J_NS1M_13LinCombEltActINS1F_6thread7SigmoidESI_fSI_fLNS_15FloatRoundStyleE2EEESH_S1L_JEEES12_NS13_INS14_ILi2ELi4ELi3EEES17_NST_INS5_IJS18_S1K_EEENS5_IJS1K_SB_EEEEEEENS4_17SM75_U32x4_LDSM_NENS4_14SM90_TMA_STOREES1Y_NS4_17SM90_U32x4_STSM_NENS4_9Copy_AtomIJS21_SI_EEEvEEEvvEEEEvNT_6ParamsE,"ax",@progbits
	.align	128
.text._ZN7cutlass13device_kernelINS_4gemm6kernel13GemmUniversalIN4cute5tupleIJiiiiEEENS1_10collective13CollectiveMmaINS1_34MainloopSm90TmaGmmaWarpSpecializedILi8ENS5_IJNS4_1CILi1EEESB_SB_EEENS1_35KernelTmaWarpSpecializedCooperativeEEENS5_IJNSA_ILi128EEENSA_ILi64EEESG_EEENS_6half_tENS5_IJlSB_lEEESI_SJ_NS4_8TiledMMAINS4_8MMA_AtomIJNS4_4SM904GMMA25MMA_64x64x16_F32F16F16_SSILNSN_5MajorE0ELSP_0ELNSN_7ScaleInE1ELSQ_1EEEEEENS4_6LayoutINS5_IJNSA_ILi2EEESB_SB_EEENS5_IJSB_NSA_ILi0EEESW_EEEEENS5_IJNS4_10UnderscoreESZ_SZ_EEEEENS4_13SM90_TMA_LOADENS4_14ComposedLayoutINS4_7SwizzleILi3ELi4ELi3EEENS4_18smem_ptr_flag_bitsILi16EEENST_INS5_IJNSA_ILi8EEESG_EEENS5_IJSG_SB_EEEEEEEvNS4_8identityES12_S1C_vS1D_EENS_8epilogue10collective18CollectiveEpilogueINS1F_22Sm90TmaWarpSpecializedILi3ELi2ELi16ELb1ELb0EEEJSH_NS5_IJSF_NSA_ILi32EEEEEESI_SJ_SI_SJ_NS1F_6fusion15FusionCallbacksIS1J_NS1M_13LinCombEltActINS1F_6thread7SigmoidESI_fSI_fLNS_15FloatRoundStyleE2EEESH_S1L_JEEES12_NS13_INS14_ILi2ELi4ELi3EEES17_NST_INS5_IJS18_S1K_EEENS5_IJS1K_SB_EEEEEEENS4_17SM75_U32x4_LDSM_NENS4_14SM90_TMA_STOREES1Y_NS4_17SM90_U32x4_STSM_NENS4_9Copy_AtomIJS21_SI_EEEvEEEvvEEEEvNT_6ParamsE:
        .type           _ZN7cutlass13device_kernelINS_4gemm6kernel13GemmUniversalIN4cute5tupleIJiiiiEEENS1_10collective13CollectiveMmaINS1_34MainloopSm90TmaGmmaWarpSpecializedILi8ENS5_IJNS4_1CILi1EEESB_SB_EEENS1_35KernelTmaWarpSpecializedCooperativeEEENS5_IJNSA_ILi128EEENSA_ILi64EEESG_EEENS_6half_tENS5_IJlSB_lEEESI_SJ_NS4_8TiledMMAINS4_8MMA_AtomIJNS4_4SM904GMMA25MMA_64x64x16_F32F16F16_SSILNSN_5MajorE0ELSP_0ELNSN_7ScaleInE1ELSQ_1EEEEEENS4_6LayoutINS5_IJNSA_ILi2EEESB_SB_EEENS5_IJSB_NSA_ILi0EEESW_EEEEENS5_IJNS4_10UnderscoreESZ_SZ_EEEEENS4_13SM90_TMA_LOADENS4_14ComposedLayoutINS4_7SwizzleILi3ELi4ELi3EEENS4_18smem_ptr_flag_bitsILi16EEENST_INS5_IJNSA_ILi8EEESG_EEENS5_IJSG_SB_EEEEEEEvNS4_8identityES12_S1C_vS1D_EENS_8epilogue10collective18CollectiveEpilogueINS1F_22Sm90TmaWarpSpecializedILi3ELi2ELi16ELb1ELb0EEEJSH_NS5_IJSF_NSA_ILi32EEEEEESI_SJ_SI_SJ_NS1F_6fusion15FusionCallbacksIS1J_NS1M_13LinCombEltActINS1F_6thread7SigmoidESI_fSI_fLNS_15FloatRoundStyleE2EEESH_S1L_JEEES12_NS13_INS14_ILi2ELi4ELi3EEES17_NST_INS5_IJS18_S1K_EEENS5_IJS1K_SB_EEEEEEENS4_17SM75_U32x4_LDSM_NENS4_14SM90_TMA_STOREES1Y_NS4_17SM90_U32x4_STSM_NENS4_9Copy_AtomIJS21_SI_EEEvEEEvvEEEEvNT_6ParamsE,@function
        .size           _ZN7cutlass13device_kernelINS_4gemm6kernel13GemmUniversalIN4cute5tupleIJiiiiEEENS1_10collective13CollectiveMmaINS1_34MainloopSm90TmaGmmaWarpSpecializedILi8ENS5_IJNS4_1CILi1EEESB_SB_EEENS1_35KernelTmaWarpSpecializedCooperativeEEENS5_IJNSA_ILi128EEENSA_ILi64EEESG_EEENS_6half_tENS5_IJlSB_lEEESI_SJ_NS4_8TiledMMAINS4_8MMA_AtomIJNS4_4SM904GMMA25MMA_64x64x16_F32F16F16_SSILNSN_5MajorE0ELSP_0ELNSN_7ScaleInE1ELSQ_1EEEEEENS4_6LayoutINS5_IJNSA_ILi2EEESB_SB_EEENS5_IJSB_NSA_ILi0EEESW_EEEEENS5_IJNS4_10UnderscoreESZ_SZ_EEEEENS4_13SM90_TMA_LOADENS4_14ComposedLayoutINS4_7SwizzleILi3ELi4ELi3EEENS4_18smem_ptr_flag_bitsILi16EEENST_INS5_IJNSA_ILi8EEESG_EEENS5_IJSG_SB_EEEEEEEvNS4_8identityES12_S1C_vS1D_EENS_8epilogue10collective18CollectiveEpilogueINS1F_22Sm90TmaWarpSpecializedILi3ELi2ELi16ELb1ELb0EEEJSH_NS5_IJSF_NSA_ILi32EEEEEESI_SJ_SI_SJ_NS1F_6fusion15FusionCallbacksIS1J_NS1M_13LinCombEltActINS1F_6thread7SigmoidESI_fSI_fLNS_15FloatRoundStyleE2EEESH_S1L_JEEES12_NS13_INS14_ILi2ELi4ELi3EEES17_NST_INS5_IJS18_S1K_EEENS5_IJS1K_SB_EEEEEEENS4_17SM75_U32x4_LDSM_NENS4_14SM90_TMA_STOREES1Y_NS4_17SM90_U32x4_STSM_NENS4_9Copy_AtomIJS21_SI_EEEvEEEvvEEEEvNT_6ParamsE,(.L_x_258 - _ZN7cutlass13device_kernelINS_4gemm6kernel13GemmUniversalIN4cute5tupleIJiiiiEEENS1_10collective13CollectiveMmaINS1_34MainloopSm90TmaGmmaWarpSpecializedILi8ENS5_IJNS4_1CILi1EEESB_SB_EEENS1_35KernelTmaWarpSpecializedCooperativeEEENS5_IJNSA_ILi128EEENSA_ILi64EEESG_EEENS_6half_tENS5_IJlSB_lEEESI_SJ_NS4_8TiledMMAINS4_8MMA_AtomIJNS4_4SM904GMMA25MMA_64x64x16_F32F16F16_SSILNSN_5MajorE0ELSP_0ELNSN_7ScaleInE1ELSQ_1EEEEEENS4_6LayoutINS5_IJNSA_ILi2EEESB_SB_EEENS5_IJSB_NSA_ILi0EEESW_EEEEENS5_IJNS4_10UnderscoreESZ_SZ_EEEEENS4_13SM90_TMA_LOADENS4_14ComposedLayoutINS4_7SwizzleILi3ELi4ELi3EEENS4_18smem_ptr_flag_bitsILi16EEENST_INS5_IJNSA_ILi8EEESG_EEENS5_IJSG_SB_EEEEEEEvNS4_8identityES12_S1C_vS1D_EENS_8epilogue10collective18CollectiveEpilogueINS1F_22Sm90TmaWarpSpecializedILi3ELi2ELi16ELb1ELb0EEEJSH_NS5_IJSF_NSA_ILi32EEEEEESI_SJ_SI_SJ_NS1F_6fusion15FusionCallbacksIS1J_NS1M_13LinCombEltActINS1F_6thread7SigmoidESI_fSI_fLNS_15FloatRoundStyleE2EEESH_S1L_JEEES12_NS13_INS14_ILi2ELi4ELi3EEES17_NST_INS5_IJS18_S1K_EEENS5_IJS1K_SB_EEEEEEENS4_17SM75_U32x4_LDSM_NENS4_14SM90_TMA_STOREES1Y_NS4_17SM90_U32x4_STSM_NENS4_9Copy_AtomIJS21_SI_EEEvEEEvvEEEEvNT_6ParamsE)
        .other          _ZN7cutlass13device_kernelINS_4gemm6kernel13GemmUniversalIN4cute5tupleIJiiiiEEENS1_10collective13CollectiveMmaINS1_34MainloopSm90TmaGmmaWarpSpecializedILi8ENS5_IJNS4_1CILi1EEESB_SB_EEENS1_35KernelTmaWarpSpecializedCooperativeEEENS5_IJNSA_ILi128EEENSA_ILi64EEESG_EEENS_6half_tENS5_IJlSB_lEEESI_SJ_NS4_8TiledMMAINS4_8MMA_AtomIJNS4_4SM904GMMA25MMA_64x64x16_F32F16F16_SSILNSN_5MajorE0ELSP_0ELNSN_7ScaleInE1ELSQ_1EEEEEENS4_6LayoutINS5_IJNSA_ILi2EEESB_SB_EEENS5_IJSB_NSA_ILi0EEESW_EEEEENS5_IJNS4_10UnderscoreESZ_SZ_EEEEENS4_13SM90_TMA_LOADENS4_14ComposedLayoutINS4_7SwizzleILi3ELi4ELi3EEENS4_18smem_ptr_flag_bitsILi16EEENST_INS5_IJNSA_ILi8EEESG_EEENS5_IJSG_SB_EEEEEEEvNS4_8identityES12_S1C_vS1D_EENS_8epilogue10collective18CollectiveEpilogueINS1F_22Sm90TmaWarpSpecializedILi3ELi2ELi16ELb1ELb0EEEJSH_NS5_IJSF_NSA_ILi32EEEEEESI_SJ_SI_SJ_NS1F_6fusion15FusionCallbacksIS1J_NS1M_13LinCombEltActINS1F_6thread7SigmoidESI_fSI_fLNS_15FloatRoundStyleE2EEESH_S1L_JEEES12_NS13_INS14_ILi2ELi4ELi3EEES17_NST_INS5_IJS18_S1K_EEENS5_IJS1K_SB_EEEEEEENS4_17SM75_U32x4_LDSM_NENS4_14SM90_TMA_STOREES1Y_NS4_17SM90_U32x4_STSM_NENS4_9Copy_AtomIJS21_SI_EEEvEEEvvEEEEvNT_6ParamsE,@"STO_CUDA_ENTRY STV_DEFAULT"
_ZN7cutlass13device_kernelINS_4gemm6kernel13GemmUniversalIN4cute5tupleIJiiiiEEENS1_10collective13CollectiveMmaINS1_34MainloopSm90TmaGmmaWarpSpecializedILi8ENS5_IJNS4_1CILi1EEESB_SB_EEENS1_35KernelTmaWarpSpecializedCooperativeEEENS5_IJNSA_ILi128EEENSA_ILi64EEESG_EEENS_6half_tENS5_IJlSB_lEEESI_SJ_NS4_8TiledMMAINS4_8MMA_AtomIJNS4_4SM904GMMA25MMA_64x64x16_F32F16F16_SSILNSN_5MajorE0ELSP_0ELNSN_7ScaleInE1ELSQ_1EEEEEENS4_6LayoutINS5_IJNSA_ILi2EEESB_SB_EEENS5_IJSB_NSA_ILi0EEESW_EEEEENS5_IJNS4_10UnderscoreESZ_SZ_EEEEENS4_13SM90_TMA_LOADENS4_14ComposedLayoutINS4_7SwizzleILi3ELi4ELi3EEENS4_18smem_ptr_flag_bitsILi16EEENST_INS5_IJNSA_ILi8EEESG_EEENS5_IJSG_SB_EEEEEEEvNS4_8identityES12_S1C_vS1D_EENS_8epilogue10collective18CollectiveEpilogueINS1F_22Sm90TmaWarpSpecializedILi3ELi2ELi16ELb1ELb0EEEJSH_NS5_IJSF_NSA_ILi32EEEEEESI_SJ_SI_SJ_NS1F_6fusion15FusionCallbacksIS1J_NS1M_13LinCombEltActINS1F_6thread7SigmoidESI_fSI_fLNS_15FloatRoundStyleE2EEESH_S1L_JEEES12_NS13_INS14_ILi2ELi4ELi3EEES17_NST_INS5_IJS18_S1K_EEENS5_IJS1K_SB_EEEEEEENS4_17SM75_U32x4_LDSM_NENS4_14SM90_TMA_STOREES1Y_NS4_17SM90_U32x4_STSM_NENS4_9Copy_AtomIJS21_SI_EEEvEEEvvEEEEvNT_6ParamsE:
[----:B------:R-:W1:Y:S01]  /*0000*/  LDC R1, c[0x0][0x28] ;  /* 0x00000a00ff017b82 */ /* 0x000e620000000800 */
[----:B------:R-:W2:Y:S07]  /*0010*/  S2R R18, SR_TID.X ;  /* 0x0000000000127919 */ /* 0x000eae0000002100 */
[----:B------:R-:W3:Y:S01]  /*0020*/  LDC.64 R4, c[0x0][0x588] ;  /* 0x00016200ff047b82 */ /* 0x000ee20000000a00 */
[----:B------:R-:W-:Y:S01]  /*0030*/  ELECT P0, URZ, PT ;  /* 0x00000000003f782f */ /* 0x000fe20003800000 */
[----:B------:R-:W-:Y:S01]  /*0040*/  BSSY B0, `(.L_x_0) ;  /* 0x0000016000007945 */ /* 0x000fe20003800000 */
[----:B--2---:R-:W-:-:S02]  /*0050*/  SHF.R.U32.HI R6, RZ, 0x5, R18 ;  /* 0x00000005ff067819 */ /* 0x004fc40000011612 */
[----:B------:R-:W-:-:S03]  /*0060*/  SHF.R.U32.HI R2, RZ, 0x7, R18 ;  /* 0x00000007ff027819 */ /* 0x000fc60000011612 */
[----:B------:R-:W2:Y:S04]  /*0070*/  SHFL.IDX PT, R0, R6, RZ, 0x1f ;  /* 0x00001fff06007589 */ /* 0x000ea800000e0000 */
[----:B------:R4:W1:Y:S01]  /*0080*/  SHFL.IDX PT, R10, R2, RZ, 0x1f ;  /* 0x00001fff020a7589 */ /* 0x00086200000e0000 */
[----:B--2---:R-:W-:Y:S02]  /*0090*/  ISETP.NE.OR P0, PT, R0, RZ, !P0 ;  /* 0x000000ff0000720c */ /* 0x004fe40004705670 */
[----:B------:R-:W-:-:S11]  /*00a0*/  SHF.R.S32.HI R3, RZ, 0x1f, R0 ;  /* 0x0000001fff037819 */ /* 0x000fd60000011400 */
[----:B-1-34-:R-:W-:Y:S05]  /*00b0*/  @P0 BRA `(.L_x_1) ;  /* 0x0000000000380947 */ /* 0x01afea0003800000 */
[----:B------:R-:W-:Y:S02]  /*00c0*/  ULDC.64 UR4, c[0x0][0x198] ;  /* 0x0000660000047ab9 */ /* 0x000fe40000000a00 */
[----:B------:R-:W-:Y:S02]  /*00d0*/  UIADD3 UR6, UP0, UR4, 0xf0, URZ ;  /* 0x000000f004067890 */ /* 0x000fe4000ff1e03f */
[----:B------:R-:W-:Y:S02]  /*00e0*/  UIADD3 UR8, UP1, UR4, 0x1f0, URZ ;  /* 0x000001f004087890 */ /* 0x000fe4000ff3e03f */
[----:B------:R-:W-:Y:S02]  /*00f0*/  UIADD3 UR10, UP2, UR4, 0x3f0, URZ ;  /* 0x000003f0040a7890 */ /* 0x000fe4000ff5e03f */
[----:B------:R-:W-:Y:S02]  /*0100*/  UIADD3 UR4, UP3, UR4, 0x4f0, URZ ;  /* 0x000004f004047890 */ /* 0x000fe4000ff7e03f */
[----:B------:R-:W-:-:S02]  /*0110*/  UIADD3.X UR7, URZ, UR5, URZ, UP0, !UPT ;  /* 0x000000053f077290 */ /* 0x000fc400087fe43f */
[----:B------:R-:W-:Y:S02]  /*0120*/  UIADD3.X UR9, URZ, UR5, URZ, UP1, !UPT ;  /* 0x000000053f097290 */ /* 0x000fe40008ffe43f */
[----:B------:R-:W-:Y:S02]  /*0130*/  UIADD3.X UR11, URZ, UR5, URZ, UP2, !UPT ;  /* 0x000000053f0b7290 */ /* 0x000fe400097fe43f */
[----:B------:R-:W-:-:S03]  /*0140*/  UIADD3.X UR5, URZ, UR5, URZ, UP3, !UPT ;  /* 0x000000053f057290 */ /* 0x000fc60009ffe43f */
[----:B------:R1:W-:Y:S02]  /*0150*/  UTMACCTL.PF [UR6] ;  /* 0x00000000060079b9 */ /* 0x0003e40008040000 */
[----:B------:R1:W-:Y:S02]  /*0160*/  UTMACCTL.PF [UR8] ;  /* 0x00000000080079b9 */ /* 0x0003e40008040000 */
[----:B------:R1:W-:Y:S02]  /*0170*/  UTMACCTL.PF [UR10] ;  /* 0x000000000a0079b9 */ /* 0x0003e40008040000 */
[----:B------:R1:W-:Y:S02]  /*0180*/  UTMACCTL.PF [UR4] ;  /* 0x00000000040079b9 */ /* 0x0003e40008040000 */
[----:B-1----:R-:W-:Y:S01]  /*0190*/  NOP ;  /* 0x0000000000007918 */ /* 0x002fe20000000000 */
.L_x_1:
[----:B------:R-:W-:Y:S05]  /*01a0*/  BSYNC B0 ;  /* 0x0000000000007941 */ /* 0x000fea0003800000 */
.L_x_0:
[----:B------:R-:W-:Y:S01]  /*01b0*/  ULDC.64 UR4, c[0x0][0x590] ;  /* 0x0001640000047ab9 */ /* 0x000fe20000000a00 */
[----:B------:R-:W-:Y:S01]  /*01c0*/  LEA.HI R3, R3, R0, RZ, 0x2 ;  /* 0x0000000003037211 */ /* 0x000fe200078f10ff */
[----:B------:R-:W-:Y:S01]  /*01d0*/  ULDC.64 UR54, c[0x0][0x208] ;  /* 0x0000820000367ab9 */ /* 0x000fe20000000a00 */
[----:B------:R-:W-:Y:S01]  /*01e0*/  ISETP.NE.U32.AND P2, PT, RZ, UR4, PT ;  /* 0x00000004ff007c0c */ /* 0x000fe2000bf45070 */
[----:B------:R-:W-:Y:S01]  /*01f0*/  IMAD.MOV.U32 R2, RZ, RZ, R4 ;  /* 0x000000ffff027224 */ /* 0x000fe200078e0004 */
[----:B------:R-:W-:Y:S02]  /*0200*/  LOP3.LUT R3, R3, 0xfffffffc, RZ, 0xc0, !PT ;  /* 0xfffffffc03037812 */ /* 0x000fe400078ec0ff */
[----:B------:R-:W-:Y:S02]  /*0210*/  ISETP.NE.AND.EX P3, PT, RZ, UR5, PT, P2 ;  /* 0x00000005ff007c0c */ /* 0x000fe4000bf65320 */
[----:B------:R-:W-:Y:S01]  /*0220*/  PRMT R7, RZ, 0x7610, R7 ;  /* 0x00007610ff077816 */ /* 0x000fe20000000007 */
[----:B------:R-:W-:Y:S01]  /*0230*/  IMAD.IADD R0, R0, 0x1, -R3 ;  /* 0x0000000100007824 */ /* 0x000fe200078e0a03 */
[----:B------:R-:W-:-:S09]  /*0240*/  MOV R3, R5 ;  /* 0x0000000500037202 */ /* 0x000fd20000000f00 */
[----:B------:R-:W-:Y:S05]  /*0250*/  @P3 BRA `(.L_x_2) ;  /* 0x0000000000303947 */ /* 0x000fea0003800000 */
[----:B------:R-:W-:Y:S02]  /*0260*/  ULDC.64 UR6, c[0x0][0x588] ;  /* 0x0001620000067ab9 */ /* 0x000fe40000000a00 */
[----:B------:R-:W-:-:S04]  /*0270*/  ISETP.NE.U32.AND P0, PT, RZ, UR6, PT ;  /* 0x00000006ff007c0c */ /* 0x000fc8000bf05070 */
[----:B------:R-:W-:-:S13]  /*0280*/  ISETP.NE.AND.EX P0, PT, RZ, UR7, PT, P0 ;  /* 0x00000007ff007c0c */ /* 0x000fda000bf05300 */
[----:B------:R-:W-:Y:S05]  /*0290*/  @!P0 BRA `(.L_x_3) ;  /* 0x0000000000108947 */ /* 0x000fea0003800000 */
[----:B------:R-:W2:Y:S02]  /*02a0*/  LDG.E R7, desc[UR54][R2.64] ;  /* 0x0000003602077981 */ /* 0x000ea4000c1e1900 */
[----:B--2---:R-:W-:Y:S01]  /*02b0*/  FSETP.NEU.AND P1, PT, R7, RZ, PT ;  /* 0x000000ff0700720b */ /* 0x004fe20003f2d000 */
[----:B------:R-:W-:Y:S01]  /*02c0*/  IMAD.MOV.U32 R7, RZ, RZ, 0x1 ;  /* 0x00000001ff077424 */ /* 0x000fe200078e00ff */
[----:B------:R-:W-:Y:S11]  /*02d0*/  BRA `(.L_x_2) ;  /* 0x0000000000107947 */ /* 0x000ff60003800000 */
.L_x_3:
[----:B------:R-:W-:Y:S01]  /*02e0*/  ULDC UR6, c[0x0][0x580] ;  /* 0x0001600000067ab9 */ /* 0x000fe20000000800 */
[----:B------:R-:W-:Y:S01]  /*02f0*/  IMAD.MOV.U32 R7, RZ, RZ, 0x1 ;  /* 0x00000001ff077424 */ /* 0x000fe200078e00ff */
[----:B------:R-:W-:Y:S02]  /*0300*/  FSETP.NEU.AND P1, PT, RZ, UR6, PT ;  /* 0x00000006ff007c0b */ /* 0x000fe4000bf2d000 */
[----:B------:R-:W-:-:S11]  /*0310*/  CS2R R2, SRZ ;  /* 0x0000000000027805 */ /* 0x000fd6000001ff00 */
.L_x_2:
[----:B------:R-:W-:Y:S02]  /*0320*/  ISETP.NE.U32.AND P4, PT, R2, RZ, PT ;  /* 0x000000ff0200720c */ /* 0x000fe40003f85070 */
[----:B------:R-:W-:Y:S02]  /*0330*/  ISETP.NE.AND.EX P5, PT, RZ, UR5, PT, P2 ;  /* 0x00000005ff007c0c */ /* 0x000fe4000bfa5320 */
[----:B------:R-:W-:Y:S02]  /*0340*/  ISETP.NE.AND.EX P2, PT, R3, RZ, PT, P4 ;  /* 0x000000ff0300720c */ /* 0x000fe40003f45340 */
[----:B------:R-:W-:-:S11]  /*0350*/  PLOP3.LUT P0, PT, PT, PT, PT, 0x8, 0x0 ;  /* 0x000000000000781c */ /* 0x000fd60003f0e170 */
[----:B------:R-:W-:Y:S05]  /*0360*/  @P2 BRA P5, `(.L_x_4) ;  /* 0x0000000000342947 */ /* 0x000fea0002800000 */
[----:B------:R-:W-:-:S04]  /*0370*/  ISETP.NE.U32.AND P0, PT, RZ, UR4, PT ;  /* 0x00000004ff007c0c */ /* 0x000fc8000bf05070 */
[----:B------:R-:W-:-:S13]  /*0380*/  ISETP.NE.AND.EX P0, PT, RZ, UR5, PT, P0 ;  /* 0x00000005ff007c0c */ /* 0x000fda000bf05300 */
[----:B------:R-:W-:Y:S05]  /*0390*/  @!P0 BRA `(.L_x_5) ;  /* 0x0000000000248947 */ /* 0x000fea0003800000 */
[----:B------:R-:W-:Y:S02]  /*03a0*/  PRMT R7, R7, 0x9910, RZ ;  /* 0x0000991007077816 */ /* 0x000fe400000000ff */
[----:B------:R-:W-:Y:S02]  /*03b0*/  ISETP.NE.U32.AND P0, PT, R2, RZ, PT ;  /* 0x000000ff0200720c */ /* 0x000fe40003f05070 */
[----:B------:R-:W-:Y:S02]  /*03c0*/  ISETP.NE.AND P2, PT, R7, RZ, PT ;  /* 0x000000ff0700720c */ /* 0x000fe40003f45270 */
[----:B------:R-:W-:Y:S02]  /*03d0*/  ISETP.NE.AND.EX P0, PT, R3, RZ, PT, P0 ;  /* 0x000000ff0300720c */ /* 0x000fe40003f05300 */
[----:B------:R-:W-:-:S09]  /*03e0*/  SEL R2, RZ, 0xffffffff, P1 ;  /* 0xffffffffff027807 */ /* 0x000fd20000800000 */
[----:B------:R-:W-:-:S04]  /*03f0*/  @!P2 SEL R2, RZ, 0xffffffff, P0 ;  /* 0xffffffffff02a807 */ /* 0x000fc80000000000 */
[----:B------:R-:W-:-:S04]  /*0400*/  LOP3.LUT R2, R2, 0x1, RZ, 0xc0, !PT ;  /* 0x0000000102027812 */ /* 0x000fc800078ec0ff */
[----:B------:R-:W-:Y:S01]  /*0410*/  ISETP.EQ.U32.AND P0, PT, R2, 0x1, PT ;  /* 0x000000010200780c */ /* 0x000fe20003f02070 */
[----:B------:R-:W-:-:S12]  /*0420*/  BRA `(.L_x_4) ;  /* 0x0000000000047947 */ /* 0x000fd80003800000 */
.L_x_5:
[----:B------:R-:W-:-:S13]  /*0430*/  PLOP3.LUT P0, PT, P1, PT, PT, 0x8, 0x0 ;  /* 0x000000000000781c */ /* 0x000fda0000f0e170 */
.L_x_4:
[----:B------:R-:W1:Y:S02]  /*0440*/  SHFL.IDX PT, R2, R6, RZ, 0x1f ;  /* 0x00001fff06027589 */ /* 0x000e6400000e0000 */
[----:B-1----:R-:W-:-:S13]  /*0450*/  ISETP.NE.AND P1, PT, R2, RZ, PT ;  /* 0x000000ff0200720c */ /* 0x002fda0003f25270 */
[----:B------:R-:W-:Y:S05]  /*0460*/  @P1 BRA `(.L_x_6) ;  /* 0x0000000000841947 */ /* 0x000fea0003800000 */
[----:B------:R-:W-:Y:S01]  /*0470*/  ELECT P1, URZ, PT ;  /* 0x00000000003f782f */ /* 0x000fe20003820000 */
[----:B------:R-:W-:-:S12]  /*0480*/  BSSY B0, `(.L_x_6) ;  /* 0x000001f000007945 */ /* 0x000fd80003800000 */
[----:B------:R-:W-:Y:S05]  /*0490*/  @!P1 BRA `(.L_x_7) ;  /* 0x0000000000749947 */ /* 0x000fea0003800000 */
[----:B------:R-:W1:Y:S01]  /*04a0*/  S2UR UR8, SR_CgaCtaId ;  /* 0x00000000000879c3 */ /* 0x000e620000008800 */
[----:B------:R-:W-:Y:S01]  /*04b0*/  UMOV UR4, 0x400 ;  /* 0x0000040000047882 */ /* 0x000fe20000000000 */
[----:B------:R-:W-:Y:S01]  /*04c0*/  UMOV UR5, 0x1 ;  /* 0x0000000100057882 */ /* 0x000fe20000000000 */
[----:B------:R-:W-:Y:S02]  /*04d0*/  UMOV UR6, 0x100 ;  /* 0x0000010000067882 */ /* 0x000fe40000000000 */
[----:B------:R-:W-:-:S04]  /*04e0*/  UIADD3 UR6, -UR6, 0x100000, URZ ;  /* 0x0010000006067890 */ /* 0x000fc8000fffe13f */
[----:B------:R-:W-:Y:S02]  /*04f0*/  USHF.L.U32 UR7, UR6, 0xb, URZ ;  /* 0x0000000b06077899 */ /* 0x000fe4000800063f */
[----:B------:R-:W-:Y:S02]  /*0500*/  USHF.L.U32 UR6, UR6, 0x1, URZ ;  /* 0x0000000106067899 */ /* 0x000fe4000800063f */
[----:B-1----:R-:W-:Y:S02]  /*0510*/  ULEA UR8, UR8, UR4, 0x18 ;  /* 0x0000000408087291 */ /* 0x002fe4000f8ec03f */
[----:B------:R-:W-:-:S04]  /*0520*/  UIADD3 UR4, -UR5, 0x100000, URZ ;  /* 0x0010000005047890 */ /* 0x000fc8000fffe13f */
[----:B------:R-:W-:Y:S02]  /*0530*/  USHF.L.U32 UR5, UR4, 0xb, URZ ;  /* 0x0000000b04057899 */ /* 0x000fe4000800063f */
[----:B------:R-:W-:Y:S01]  /*0540*/  USHF.L.U32 UR4, UR4, 0x1, URZ ;  /* 0x0000000104047899 */ /* 0x000fe2000800063f */
[----:B------:R-:W1:Y:S11]  /*0550*/  FENCE.VIEW.ASYNC.S ;  /* 0x00000000000073c6 */ /* 0x000e760000000000 */
[----:B-1----:R1:W2:Y:S01]  /*0560*/  SYNCS.EXCH.64 URZ, [UR8], UR4 ;  /* 0x00000004083f75b2 */ /* 0x0022a20008000100 */
[----:B------:R1:W3:Y:S01]  /*0570*/  SYNCS.EXCH.64 URZ, [UR8+0x40], UR6 ;  /* 0x00004006083f75b2 */ /* 0x0002e20008000100 */
[----:B------:R1:W4:Y:S01]  /*0580*/  SYNCS.EXCH.64 URZ, [UR8+0x8], UR4 ;  /* 0x00000804083f75b2 */ /* 0x0003220008000100 */
[----:B------:R1:W1:Y:S01]  /*0590*/  SYNCS.EXCH.64 URZ, [UR8+0x48], UR6 ;  /* 0x00004806083f75b2 */ /* 0x0002620008000100 */
        /* <DEDUP_REMOVED lines=12> */
[----:B------:R-:W-:Y:S01]  /*0660*/  NOP ;  /* 0x0000000000007918 */ /* 0x000fe20000000000 */
.L_x_7:
[----:B-1----:R-:W-:Y:S05]  /*0670*/  BSYNC B0 ;  /* 0x0000000000007941 */ /* 0x002fea0003800000 */
.L_x_6:
[----:B------:R-:W1:Y:S01]  /*0680*/  SHFL.IDX PT, R3, R6, RZ, 0x1f ;  /* 0x00001fff06037589 */ /* 0x000e6200000e0000 */
[----:B------:R-:W2:Y:S01]  /*0690*/  LDC R2, c[0x0][0x904] ;  /* 0x00024100ff027b82 */ /* 0x000ea20000000800 */
[----:B------:R-:W-:Y:S01]  /*06a0*/  NOP ;  /* 0x0000000000007918 */ /* 0x000fe20000000000 */
[----:B-1----:R-:W-:-:S13]  /*06b0*/  ISETP.NE.AND P1, PT, R3, RZ, PT ;  /* 0x000000ff0300720c */ /* 0x002fda0003f25270 */
[----:B------:R-:W-:Y:S05]  /*06c0*/  @P1 BRA `(.L_x_8) ;  /* 0x0000000000501947 */ /* 0x000fea0003800000 */
[----:B------:R-:W1:Y:S01]  /*06d0*/  S2UR UR5, SR_CgaCtaId ;  /* 0x00000000000579c3 */ /* 0x000e620000008800 */
[----:B------:R-:W-:Y:S01]  /*06e0*/  UMOV UR4, 0x400 ;  /* 0x0000040000047882 */ /* 0x000fe20000000000 */
[----:B------:R-:W-:Y:S01]  /*06f0*/  UMOV UR6, 0x20 ;  /* 0x0000002000067882 */ /* 0x000fe20000000000 */
[----:B------:R-:W-:Y:S01]  /*0700*/  UMOV UR7, 0x100 ;  /* 0x0000010000077882 */ /* 0x000fe20000000000 */
[----:B------:R-:W-:Y:S01]  /*0710*/  ELECT P1, URZ, PT ;  /* 0x00000000003f782f */ /* 0x000fe20003820000 */
[----:B-1----:R-:W-:Y:S02]  /*0720*/  ULEA UR8, UR5, UR4, 0x18 ;  /* 0x0000000405087291 */ /* 0x002fe4000f8ec03f */
[----:B------:R-:W-:-:S04]  /*0730*/  UIADD3 UR4, -UR6, 0x100000, URZ ;  /* 0x0010000006047890 */ /* 0x000fc8000fffe13f */
[----:B------:R-:W-:Y:S02]  /*0740*/  USHF.L.U32 UR5, UR4, 0xb, URZ ;  /* 0x0000000b04057899 */ /* 0x000fe4000800063f */
[----:B------:R-:W-:Y:S02]  /*0750*/  USHF.L.U32 UR4, UR4, 0x1, URZ ;  /* 0x0000000104047899 */ /* 0x000fe4000800063f */
[----:B------:R-:W-:-:S04]  /*0760*/  UIADD3 UR6, -UR7, 0x100000, URZ ;  /* 0x0010000007067890 */ /* 0x000fc8000fffe13f */
[----:B------:R-:W-:Y:S02]  /*0770*/  USHF.L.U32 UR7, UR6, 0xb, URZ ;  /* 0x0000000b06077899 */ /* 0x000fe4000800063f */
[----:B------:R-:W-:Y:S01]  /*0780*/  USHF.L.U32 UR6, UR6, 0x1, URZ ;  /* 0x0000000106067899 */ /* 0x000fe2000800063f */
[----:B------:R-:W1:Y:S03]  /*0790*/  FENCE.VIEW.ASYNC.S ;  /* 0x00000000000073c6 */ /* 0x000e660000000000 */
[----:B-1----:R1:W1:Y:S08]  /*07a0*/  SYNCS.EXCH.64 URZ, [UR8+0x80], UR4 ;  /* 0x00008004083f75b2 */ /* 0x0022700008000100 */
[----:B------:R1:W1:Y:S01]  /*07b0*/  SYNCS.EXCH.64 URZ, [UR8+0x98], UR6 ;  /* 0x00009806083f75b2 */ /* 0x0002620008000100 */
[----:B------:R1:W1:Y:S01]  /*07c0*/  SYNCS.EXCH.64 URZ, [UR8+0x88], UR4 ;  /* 0x00008804083f75b2 */ /* 0x0002620008000100 */
[----:B------:R1:W1:Y:S01]  /*07d0*/  SYNCS.EXCH.64 URZ, [UR8+0xa0], UR6 ;  /* 0x0000a006083f75b2 */ /* 0x0002620008000100 */
[----:B------:R1:W1:Y:S01]  /*07e0*/  SYNCS.EXCH.64 URZ, [UR8+0x90], UR4 ;  /* 0x00009004083f75b2 */ /* 0x0002620008000100 */
[----:B------:R1:W1:Y:S01]  /*07f0*/  SYNCS.EXCH.64 URZ, [UR8+0xa8], UR6 ;  /* 0x0000a806083f75b2 */ /* 0x0002620008000100 */
[----:B------:R-:W-:Y:S01]  /*0800*/  NOP ;  /* 0x0000000000007918 */ /* 0x000fe20000000000 */
.L_x_8:
[----:B------:R-:W5:Y:S01]  /*0810*/  SHFL.IDX PT, R6, R6, RZ, 0x1f ;  /* 0x00001fff06067589 */ /* 0x000f6200000e0000 */
[----:B--2---:R-:W-:Y:S02]  /*0820*/  ISETP.NE.AND P6, PT, R2, 0x1, PT ;  /* 0x000000010200780c */ /* 0x004fe40003fc5270 */
[----:B------:R-:W-:Y:S01]  /*0830*/  ELECT P1, URZ, PT ;  /* 0x00000000003f782f */ /* 0x000fe20003820000 */
[----:B------:R-:W2:Y:S01]  /*0840*/  S2UR UR42, SR_CgaCtaId ;  /* 0x00000000002a79c3 */ /* 0x000ea20000008800 */
[----:B------:R-:W3:Y:S01]  /*0850*/  S2R R3, SR_CTAID.Y ;  /* 0x0000000000037919 */ /* 0x000ee20000002600 */
[----:B-1----:R-:W-:Y:S01]  /*0860*/  UMOV UR4, 0x20 ;  /* 0x0000002000047882 */ /* 0x002fe20000000000 */
[----:B------:R-:W-:Y:S01]  /*0870*/  ISETP.NE.AND P4, PT, R0, RZ, PT ;  /* 0x000000ff0000720c */ /* 0x000fe20003f85270 */
[----:B------:R-:W-:Y:S01]  /*0880*/  NOP ;  /* 0x0000000000007918 */ /* 0x000fe20000000000 */
[----:B------:R-:W1:Y:S01]  /*0890*/  S2R R8, SR_CTAID.X ;  /* 0x0000000000087919 */ /* 0x000e620000002500 */
[----:B------:R-:W-:Y:S01]  /*08a0*/  P2R R7, PR, RZ, 0x40 ;  /* 0x00000040ff077803 */ /* 0x000fe20000000000 */
[----:B------:R-:W-:Y:S01]  /*08b0*/  IMAD.MOV.U32 R9, RZ, RZ, RZ ;  /* 0x000000ffff097224 */ /* 0x000fe200078e00ff */
[----:B------:R-:W-:Y:S02]  /*08c0*/  BSSY B6, `(.L_x_9) ;  /* 0x0000907000067945 */ /* 0x000fe40003800000 */
[----:B------:R-:W1:Y:S01]  /*08d0*/  @P6 LDC R17, c[0x0][0x10] ;  /* 0x00000400ff116b82 */ /* 0x000e620000000800 */
[----:B------:R-:W-:-:S07]  /*08e0*/  @P6 IMAD.MOV.U32 R7, RZ, RZ, RZ ;  /* 0x000000ffff076224 */ /* 0x000fce00078e00ff */
[----:B------:R-:W4:Y:S01]  /*08f0*/  @!P6 LDC R11, c[0x0][0xc] ;  /* 0x00000300ff0beb82 */ /* 0x000f220000000800 */
[----:B-----5:R-:W-:Y:S02]  /*0900*/  ISETP.NE.OR P2, PT, R6, RZ, !P1 ;  /* 0x000000ff0600720c */ /* 0x020fe40004f45670 */
[----:B------:R-:W-:-:S04]  /*0910*/  ISETP.EQ.OR P1, PT, R0, 0x3, !P4 ;  /* 0x000000030000780c */ /* 0x000fc80006722670 */
[----:B------:R-:W-:-:S04]  /*0920*/  ISETP.EQ.AND P1, PT, R10, RZ, P1 ;  /* 0x000000ff0a00720c */ /* 0x000fc80000f22270 */
[----:B------:R-:W-:Y:S02]  /*0930*/  SEL R22, RZ, 0x1, !P1 ;  /* 0x00000001ff167807 */ /* 0x000fe40004800000 */
[----:B---3--:R-:W-:Y:S01]  /*0940*/  @P6 MOV R6, R3 ;  /* 0x0000000300066202 */ /* 0x008fe20000000f00 */
[----:B------:R-:W-:Y:S01]  /*0950*/  VOTEU.ALL UP0, P2 ;  /* 0x00000000003f7886 */ /* 0x000fe20001000000 */
[----:B------:R-:W-:-:S03]  /*0960*/  VOTEU.ALL UP1, P2 ;  /* 0x00000000003f7886 */ /* 0x000fc60001020000 */
[----:B-1----:R-:W-:Y:S01]  /*0970*/  @P6 IMAD.WIDE.U32 R16, R8, R17, R6 ;  /* 0x0000001108106225 */ /* 0x002fe200078e0006 */
[----:B------:R-:W-:Y:S01]  /*0980*/  @!UP0 UMOV UR6, 0x400 ;  /* 0x0000040000068882 */ /* 0x000fe20000000000 */
[----:B------:R-:W-:-:S04]  /*0990*/  @!UP0 UIADD3 UR4, -UR4, 0x100000, URZ ;  /* 0x0010000004048890 */ /* 0x000fc8000fffe13f */
[----:B------:R-:W-:Y:S02]  /*09a0*/  @!UP0 USHF.L.U32 UR5, UR4, 0xb, URZ ;  /* 0x0000000b04058899 */ /* 0x000fe4000800063f */
[----:B------:R-:W-:Y:S02]  /*09b0*/  @!UP0 USHF.L.U32 UR4, UR4, 0x1, URZ ;  /* 0x0000000104048899 */ /* 0x000fe4000800063f */
[----:B--2---:R-:W-:Y:S01]  /*09c0*/  @!UP0 ULEA UR8, UR42, UR6, 0x18 ;  /* 0x000000062a088291 */ /* 0x004fe2000f8ec03f */
[----:B------:R-:W-:Y:S01]  /*09d0*/  @P6 IMAD.MOV.U32 R7, RZ, RZ, RZ ;  /* 0x000000ffff076224 */ /* 0x000fe200078e00ff */
[----:B------:R-:W-:Y:S01]  /*09e0*/  VOTEU.ALL UP0, P2 ;  /* 0x00000000003f7886 */ /* 0x000fe20001000000 */
[C---:B------:R-:W-:Y:S01]  /*09f0*/  ISETP.NE.AND P2, PT, R10.reuse, RZ, PT ;  /* 0x000000ff0a00720c */ /* 0x040fe20003f45270 */
[----:B------:R-:W-:Y:S01]  /*0a00*/  ULDC UR6, c[0x0][0xc] ;  /* 0x0000030000067ab9 */ /* 0x000fe20000000800 */
[----:B------:R-:W-:Y:S01]  /*0a10*/  ULDC UR7, c[0x0][0x10] ;  /* 0x0000040000077ab9 */ /* 0x000fe20000000800 */
[----:B------:R-:W-:Y:S01]  /*0a20*/  VIADD R10, R10, 0xffffffff ;  /* 0xffffffff0a0a7836 */ /* 0x000fe20000000000 */
[----:B------:R-:W-:-:S02]  /*0a30*/  ISETP.EQ.AND P5, PT, R0, 0x2, !P2 ;  /* 0x000000020000780c */ /* 0x000fc400057a2270 */
[----:B------:R-:W-:Y:S01]  /*0a40*/  @P6 IADD3 R17, R17, R7, RZ ;  /* 0x0000000711116210 */ /* 0x000fe20007ffe0ff */
[----:B----4-:R-:W-:Y:S01]  /*0a50*/  @!P6 IMAD.WIDE.U32 R6, R11, R3, R8 ;  /* 0x000000030b06e225 */ /* 0x010fe200078e0008 */
[----:B------:R-:W-:Y:S01]  /*0a60*/  ISETP.GE.U32.AND P1, PT, R10, 0x2, PT ;  /* 0x000000020a00780c */ /* 0x000fe20003f26070 */
[----:B------:R-:W1:Y:S02]  /*0a70*/  FENCE.VIEW.ASYNC.S ;  /* 0x00000000000073c6 */ /* 0x000e640000000000 */
[----:B-1----:R-:W1:Y:S01]  /*0a80*/  @!UP0 SYNCS.EXCH.64 URZ, [UR8+0xb0], UR4 ;  /* 0x0000b004083f85b2 */ /* 0x002e620008000100 */
[----:B------:R-:W-:Y:S01]  /*0a90*/  SEL R19, RZ, 0x1, !P5 ;  /* 0x00000001ff137807 */ /* 0x000fe20006800000 */
[----:B------:R-:W-:Y:S01]  /*0aa0*/  @!P6 IMAD.MOV.U32 R17, RZ, RZ, R7 ;  /* 0x000000ffff11e224 */ /* 0x000fe200078e0007 */
[----:B------:R-:W-:Y:S02]  /*0ab0*/  @!P6 MOV R16, R6 ;  /* 0x000000060010e202 */ /* 0x000fe40000000f00 */
[----:B------:R-:W-:-:S02]  /*0ac0*/  SEL R19, R19, 0x2, P1 ;  /* 0x0000000213137807 */ /* 0x000fc40000800000 */
[----:B------:R-:W-:Y:S01]  /*0ad0*/  SEL R22, R22, 0x2, P1 ;  /* 0x0000000216167807 */ /* 0x000fe20000800000 */
[----:B------:R2:W1:Y:S01]  /*0ae0*/  @!UP1 SYNCS.EXCH.64 URZ, [UR8+0xb8], UR4 ;  /* 0x0000b804083f95b2 */ /* 0x0004620008000100 */
[----:B------:R-:W-:Y:S01]  /*0af0*/  NOP ;  /* 0x0000000000007918 */ /* 0x000fe20000000000 */
[----:B--2---:R-:W-:-:S03]  /*0b00*/  UIMAD.WIDE.U32 UR4, UR6, UR7, URZ ;  /* 0x00000007060472a5 */ /* 0x004fc6000f8e003f */
[----:B------:R-:W-:Y:S02]  /*0b10*/  ULDC UR6, c[0x0][0x14] ;  /* 0x0000050000067ab9 */ /* 0x000fe40000000800 */
[----:B------:R-:W-:Y:S02]  /*0b20*/  UIMAD.WIDE.U32 UR36, UR4, UR6, URZ ;  /* 0x00000006042472a5 */ /* 0x000fe4000f8e003f */
[----:B------:R-:W-:-:S04]  /*0b30*/  UIMAD UR41, UR5, UR6, URZ ;  /* 0x00000006052972a4 */ /* 0x000fc8000f8e023f */
[----:B------:R-:W-:Y:S01]  /*0b40*/  UIADD3 UR41, UR37, UR41, URZ ;  /* 0x0000002925297290 */ /* 0x000fe2000fffe03f */
[----:B-1----:R-:W-:Y:S06]  /*0b50*/  BAR.SYNC.DEFER_BLOCKING 0x0 ;  /* 0x0000000000007b1d */ /* 0x002fec0000010000 */
[----:B------:R-:W-:Y:S05]  /*0b60*/  @!P2 BRA `(.L_x_10) ;  /* 0x00000064001ca947 */ /* 0x000fea0003800000 */
[----:B------:R-:W-:-:S13]  /*0b70*/  ISETP.GT.U32.AND P0, PT, R10, 0x1, PT ;  /* 0x000000010a00780c */ /* 0x000fda0003f04070 */
[----:B------:R-:W-:Y:S05]  /*0b80*/  @P0 BRA `(.L_x_11) ;  /* 0x0000008c00680947 */ /* 0x000fea0003800000 */
[----:B------:R-:W-:Y:S01]  /*0b90*/  ULDC.64 UR4, c[0x0][0x8f8] ;  /* 0x00023e0000047ab9 */ /* 0x000fe20000000a00 */
[----:B------:R-:W-:Y:S01]  /*0ba0*/  UMOV UR47, 0xffffffff ;  /* 0xffffffff002f7882 */ /* 0x000fe20000000000 */
[----:B------:R-:W-:Y:S01]  /*0bb0*/  ISETP.GE.U32.AND P0, PT, R16, UR4, PT ;  /* 0x0000000410007c0c */ /* 0x000fe2000bf06070 */
[----:B------:R-:W-:Y:S01]  /*0bc0*/  IMAD.MOV.U32 R23, RZ, RZ, -0x1 ;  /* 0xffffffffff177424 */ /* 0x000fe200078e00ff */
[----:B------:R-:W-:Y:S02]  /*0bd0*/  PRMT R56, RZ, 0x7610, R56 ;  /* 0x00007610ff387816 */ /* 0x000fe40000000038 */
[----:B------:R-:W-:Y:S02]  /*0be0*/  ISETP.GE.U32.AND.EX P0, PT, R17, UR5, PT, P0 ;  /* 0x0000000511007c0c */ /* 0x000fe4000bf06100 */
[----:B------:R-:W-:Y:S02]  /*0bf0*/  MOV R60, 0xffffffff ;  /* 0xffffffff003c7802 */ /* 0x000fe40000000f00 */
[----:B------:R-:W-:-:S09]  /*0c00*/  PRMT R0, RZ, 0x7610, R0 ;  /* 0x00007610ff007816 */ /* 0x000fd20000000000 */
[----:B------:R-:W-:Y:S05]  /*0c10*/  @P0 BRA `(.L_x_12) ;  /* 0x0000000400600947 */ /* 0x000fea0003800000 */
[----:B------:R-:W1:Y:S01]  /*0c20*/  LDC.64 R14, c[0x0][0x8d0] ;  /* 0x00023400ff0e7b82 */ /* 0x000e620000000a00 */
[----:B------:R-:W-:Y:S02]  /*0c30*/  IMAD.MOV.U32 R4, RZ, RZ, R16 ;  /* 0x000000ffff047224 */ /* 0x000fe400078e0010 */
[----:B------:R-:W-:-:S05]  /*0c40*/  IMAD.MOV.U32 R5, RZ, RZ, R17 ;  /* 0x000000ffff057224 */ /* 0x000fca00078e0011 */
[----:B------:R-:W2:Y:S08]  /*0c50*/  LDC R0, c[0x0][0x8d8] ;  /* 0x00023600ff007b82 */ /* 0x000eb00000000800 */
[----:B------:R-:W3:Y:S01]  /*0c60*/  LDC.64 R20, c[0x0][0x8c8] ;  /* 0x00023200ff147b82 */ /* 0x000ee20000000a00 */
[----:B-1----:R-:W-:-:S04]  /*0c70*/  ISETP.NE.U32.AND P0, PT, R14, RZ, PT ;  /* 0x000000ff0e00720c */ /* 0x002fc80003f05070 */
[----:B------:R-:W-:-:S13]  /*0c80*/  ISETP.NE.AND.EX P0, PT, R15, RZ, PT, P0 ;  /* 0x000000ff0f00720c */ /* 0x000fda0003f05300 */
[----:B--23--:R-:W-:Y:S05]  /*0c90*/  @!P0 BRA `(.L_x_13) ;  /* 0x0000000000288947 */ /* 0x00cfea0003800000 */
[----:B------:R-:W1:Y:S02]  /*0ca0*/  LDC R11, c[0x0][0x8dc] ;  /* 0x00023700ff0b7b82 */ /* 0x000e640000000800 */
[----:B-1----:R-:W-:-:S04]  /*0cb0*/  IADD3 R11, P0, R16, R11, RZ ;  /* 0x0000000b100b7210 */ /* 0x002fc80007f1e0ff */
[----:B------:R-:W-:-:S05]  /*0cc0*/  IADD3.X R13, RZ, R17, RZ, P0, !PT ;  /* 0x00000011ff0d7210 */ /* 0x000fca00007fe4ff */
[----:B------:R-:W-:-:S04]  /*0cd0*/  IMAD.WIDE.U32 R4, R13, R14, RZ ;  /* 0x0000000e0d047225 */ /* 0x000fc800078e00ff */
[----:B------:R-:W-:-:S04]  /*0ce0*/  IMAD.WIDE.U32 R6, P0, R11, R15, R4 ;  /* 0x0000000f0b067225 */ /* 0x000fc80007800004 */
[----:B------:R-:W-:-:S04]  /*0cf0*/  IMAD.WIDE.U32 R4, R11, R14, RZ ;  /* 0x0000000e0b047225 */ /* 0x000fc800078e00ff */
[----:B------:R-:W-:Y:S01]  /*0d00*/  IMAD.X R11, RZ, RZ, RZ, P0 ;  /* 0x000000ffff0b7224 */ /* 0x000fe200000e06ff */
[----:B------:R-:W-:Y:S01]  /*0d10*/  IADD3 RZ, P0, R5, R6, RZ ;  /* 0x0000000605ff7210 */ /* 0x000fe20007f1e0ff */
[----:B------:R-:W-:-:S04]  /*0d20*/  IMAD.MOV.U32 R10, RZ, RZ, R7 ;  /* 0x000000ffff0a7224 */ /* 0x000fc800078e0007 */
[----:B------:R-:W-:-:S08]  /*0d30*/  IMAD.WIDE.U32.X R4, R13, R15, R10, P0 ;  /* 0x0000000f0d047225 */ /* 0x000fd000000e040a */
.L_x_13:
[-CC-:B------:R-:W-:Y:S01]  /*0d40*/  SHF.R.U64 R25, R4, R0.reuse, R5.reuse ;  /* 0x0000000004197219 */ /* 0x180fe20000001205 */
[----:B------:R-:W1:Y:S01]  /*0d50*/  LDC.64 R26, c[0x0][0x8e8] ;  /* 0x00023a00ff1a7b82 */ /* 0x000e620000000a00 */
[----:B------:R-:W-:Y:S01]  /*0d60*/  SHF.R.U32.HI R4, RZ, R0, R5 ;  /* 0x00000000ff047219 */ /* 0x000fe20000011605 */
[----:B------:R-:W-:Y:S01]  /*0d70*/  ULDC UR4, c[0x0][0x150] ;  /* 0x0000540000047ab9 */ /* 0x000fe20000000800 */
[----:B------:R-:W-:Y:S02]  /*0d80*/  I2FP.F32.U32 R0, R8 ;  /* 0x0000000800007245 */ /* 0x000fe40000201000 */
[----:B------:R-:W-:-:S03]  /*0d90*/  IADD3 R9, P0, RZ, -R25, RZ ;  /* 0x80000019ff097210 */ /* 0x000fc60007f1e0ff */
[----:B------:R-:W2:Y:S01]  /*0da0*/  LDC R10, c[0x0][0x8c0] ;  /* 0x00023000ff0a7b82 */ /* 0x000ea20000000800 */
[----:B------:R-:W-:Y:S01]  /*0db0*/  FMUL R0, R0, UR4 ;  /* 0x0000000400007c20 */ /* 0x000fe20008400000 */
[----:B------:R-:W-:Y:S01]  /*0dc0*/  IADD3.X R11, RZ, ~R4, RZ, P0, !PT ;  /* 0x80000004ff0b7210 */ /* 0x000fe200007fe4ff */
[----:B------:R-:W-:Y:S01]  /*0dd0*/  IMAD.WIDE.U32 R4, R9, R20, R16 ;  /* 0x0000001409047225 */ /* 0x000fe200078e0010 */
[----:B------:R-:W-:-:S03]  /*0de0*/  ULDC UR4, c[0x0][0x154] ;  /* 0x0000550000047ab9 */ /* 0x000fc60000000800 */
[----:B------:R-:W-:Y:S01]  /*0df0*/  IMAD R6, R11, R20, RZ ;  /* 0x000000140b067224 */ /* 0x000fe200078e02ff */
[----:B------:R-:W3:Y:S01]  /*0e00*/  LDC R7, c[0x0][0x144] ;  /* 0x00005100ff077b82 */ /* 0x000ee20000000800 */
[----:B------:R-:W4:Y:S02]  /*0e10*/  F2I.U32.TRUNC.NTZ R0, R0 ;  /* 0x0000000000007305 */ /* 0x000f24000020f000 */
[----:B------:R-:W-:-:S04]  /*0e20*/  IMAD R9, R9, R21, R6 ;  /* 0x0000001509097224 */ /* 0x000fc800078e0206 */
[----:B------:R-:W-:Y:S01]  /*0e30*/  IMAD.IADD R9, R5, 0x1, R9 ;  /* 0x0000000105097824 */ /* 0x000fe200078e0209 */
[----:B------:R-:W5:Y:S01]  /*0e40*/  LDC R12, c[0x0][0x8b0] ;  /* 0x00022c00ff0c7b82 */ /* 0x000f620000000800 */
[----:B-1----:R-:W-:-:S04]  /*0e50*/  ISETP.NE.U32.AND P0, PT, R26, RZ, PT ;  /* 0x000000ff1a00720c */ /* 0x002fc80003f05070 */
[----:B------:R-:W-:-:S03]  /*0e60*/  ISETP.NE.AND.EX P0, PT, R27, RZ, PT, P0 ;  /* 0x000000ff1b00720c */ /* 0x000fc60003f05300 */
[----:B------:R-:W1:Y:S01]  /*0e70*/  LDC R11, c[0x0][0x900] ;  /* 0x00024000ff0b7b82 */ /* 0x000e620000000800 */
[-CC-:B--2---:R-:W-:Y:S01]  /*0e80*/  SHF.R.U64 R20, R4, R10.reuse, R9.reuse ;  /* 0x0000000a04147219 */ /* 0x184fe20000001209 */
[----:B----4-:R-:W-:Y:S01]  /*0e90*/  IMAD.MOV R5, RZ, RZ, -R0 ;  /* 0x000000ffff057224 */ /* 0x010fe200078e0a00 */
[----:B------:R-:W-:Y:S02]  /*0ea0*/  I2FP.F32.U32 R4, R3 ;  /* 0x0000000300047245 */ /* 0x000fe40000201000 */
[----:B------:R-:W-:Y:S01]  /*0eb0*/  SHF.R.U32.HI R9, RZ, R10, R9 ;  /* 0x0000000aff097219 */ /* 0x000fe20000011609 */
[----:B------:R-:W-:Y:S02]  /*0ec0*/  IMAD.MOV.U32 R10, RZ, RZ, 0x1 ;  /* 0x00000001ff0a7424 */ /* 0x000fe400078e00ff */
[----:B------:R-:W2:Y:S01]  /*0ed0*/  LDC R14, c[0x0][0x148] ;  /* 0x00005200ff0e7b82 */ /* 0x000ea20000000800 */
[----:B---3--:R-:W-:Y:S02]  /*0ee0*/  IMAD R0, R7, R5, R8 ;  /* 0x0000000507007224 */ /* 0x008fe400078e0208 */
[----:B------:R-:W-:Y:S01]  /*0ef0*/  FMUL R5, R4, UR4 ;  /* 0x0000000404057c20 */ /* 0x000fe20008400000 */
[----:B------:R-:W-:-:S04]  /*0f00*/  MOV R4, 0xffffffff ;  /* 0xffffffff00047802 */ /* 0x000fc80000000f00 */
[----:B------:R-:W3:Y:S01]  /*0f10*/  LDC R24, c[0x0][0x8a8] ;  /* 0x00022a00ff187b82 */ /* 0x000ee20000000800 */
[-CC-:B-----5:R-:W-:Y:S02]  /*0f20*/  SHF.R.U64 R28, R20, R12.reuse, R9.reuse ;  /* 0x0000000c141c7219 */ /* 0x1a0fe40000001209 */
[----:B------:R-:W-:Y:S02]  /*0f30*/  SHF.R.U32.HI R6, RZ, R12, R9 ;  /* 0x0000000cff067219 */ /* 0x000fe40000011609 */
[----:B------:R4:W1:Y:S03]  /*0f40*/  F2I.U32.TRUNC.NTZ R12, R5 ;  /* 0x00000005000c7305 */ /* 0x000866000020f000 */
[----:B------:R-:W2:Y:S01]  /*0f50*/  LDC R15, c[0x0][0x8f0] ;  /* 0x00023c00ff0f7b82 */ /* 0x000ea20000000800 */
[-C--:B-1----:R-:W-:Y:S02]  /*0f60*/  SHF.L.U32 R4, R4, R11.reuse, RZ ;  /* 0x0000000b04047219 */ /* 0x082fe400000006ff */
[----:B------:R-:W-:-:S02]  /*0f70*/  SHF.R.U64 R30, R28, R11, R6 ;  /* 0x0000000b1c1e7219 */ /* 0x000fc40000001206 */
[-C--:B------:R-:W-:Y:S02]  /*0f80*/  SHF.R.U32.HI R6, RZ, R11.reuse, R6 ;  /* 0x0000000bff067219 */ /* 0x080fe40000011606 */
[----:B------:R-:W-:Y:S01]  /*0f90*/  SHF.L.U32 R10, R10, R11, RZ ;  /* 0x0000000b0a0a7219 */ /* 0x000fe200000006ff */
[----:B------:R-:W1:Y:S01]  /*0fa0*/  LDC R21, c[0x0][0x8e0] ;  /* 0x00023800ff157b82 */ /* 0x000e620000000800 */
[----:B------:R-:W-:Y:S01]  /*0fb0*/  LOP3.LUT R11, RZ, R4, RZ, 0x33, !PT ;  /* 0x00000004ff0b7212 */ /* 0x000fe200078e33ff */
[----:B------:R-:W-:Y:S01]  /*0fc0*/  IMAD.MOV.U32 R4, RZ, RZ, R30 ;  /* 0x000000ffff047224 */ /* 0x000fe200078e001e */
[----:B----4-:R-:W-:-:S05]  /*0fd0*/  MOV R5, R6 ;  /* 0x0000000600057202 */ /* 0x010fca0000000f00 */
[----:B------:R-:W4:Y:S01]  /*0fe0*/  LDC R23, c[0x0][0x8b8] ;  /* 0x00022e00ff177b82 */ /* 0x000f220000000800 */
[----:B---3--:R-:W-:Y:S05]  /*0ff0*/  @!P0 BRA `(.L_x_14) ;  /* 0x0000000000288947 */ /* 0x008fea0003800000 */
[----:B------:R-:W3:Y:S02]  /*1000*/  LDC R9, c[0x0][0x8f4] ;  /* 0x00023d00ff097b82 */ /* 0x000ee40000000800 */
[----:B---3--:R-:W-:-:S05]  /*1010*/  IADD3 R9, P0, R30, R9, RZ ;  /* 0x000000091e097210 */ /* 0x008fca0007f1e0ff */
[----:B------:R-:W-:-:S04]  /*1020*/  IMAD.X R13, RZ, RZ, R6, P0 ;  /* 0x000000ffff0d7224 */ /* 0x000fc800000e0606 */
[----:B------:R-:W-:-:S04]  /*1030*/  IMAD.WIDE.U32 R4, R13, R26, RZ ;  /* 0x0000001a0d047225 */ /* 0x000fc800078e00ff */
[----:B------:R-:W-:-:S04]  /*1040*/  IMAD.WIDE.U32 R6, P0, R9, R27, R4 ;  /* 0x0000001b09067225 */ /* 0x000fc80007800004 */
[----:B------:R-:W-:Y:S01]  /*1050*/  IMAD.WIDE.U32 R4, R9, R26, RZ ;  /* 0x0000001a09047225 */ /* 0x000fe200078e00ff */
[----:B------:R-:W-:-:S03]  /*1060*/  MOV R8, R7 ;  /* 0x0000000700087202 */ /* 0x000fc60000000f00 */
[----:B------:R-:W-:Y:S01]  /*1070*/  IMAD.X R9, RZ, RZ, RZ, P0 ;  /* 0x000000ffff097224 */ /* 0x000fe200000e06ff */
[----:B------:R-:W-:-:S05]  /*1080*/  IADD3 RZ, P0, R5, R6, RZ ;  /* 0x0000000605ff7210 */ /* 0x000fca0007f1e0ff */
[----:B------:R-:W-:-:S08]  /*1090*/  IMAD.WIDE.U32.X R4, R13, R27, R8, P0 ;  /* 0x0000001b0d047225 */ /* 0x000fd000000e0408 */
.L_x_14:
[----:B--2---:R-:W-:Y:S01]  /*10a0*/  SHF.R.U64 R4, R4, R15, R5 ;  /* 0x0000000f04047219 */ /* 0x004fe20000001205 */
[----:B------:R-:W-:Y:S01]  /*10b0*/  VIADD R5, R24, 0xffffffff ;  /* 0xffffffff18057836 */ /* 0x000fe20000000000 */
[----:B------:R-:W-:Y:S01]  /*10c0*/  LOP3.LUT R11, R28, R11, RZ, 0xc0, !PT ;  /* 0x0000000b1c0b7212 */ /* 0x000fe200078ec0ff */
[----:B------:R-:W-:Y:S01]  /*10d0*/  IMAD.MOV R12, RZ, RZ, -R12 ;  /* 0x000000ffff0c7224 */ /* 0x000fe200078e0a0c */
[----:B------:R-:W-:Y:S02]  /*10e0*/  IADD3 R6, -R4, RZ, RZ ;  /* 0x000000ff04067210 */ /* 0x000fe40007ffe1ff */
[----:B------:R-:W-:Y:S01]  /*10f0*/  LOP3.LUT R5, R20, R5, RZ, 0xc0, !PT ;  /* 0x0000000514057212 */ /* 0x000fe200078ec0ff */
[----:B------:R-:W-:Y:S01]  /*1100*/  @P6 IMAD R0, R14, R12, R3 ;  /* 0x0000000c0e006224 */ /* 0x000fe200078e0203 */
[----:B------:R-:W-:Y:S01]  /*1110*/  R2UR UR47, R25 ;  /* 0x00000000192f72ca */ /* 0x000fe200000e0000 */
[----:B------:R-:W-:Y:S02]  /*1120*/  IMAD R11, R10, R4, R11 ;  /* 0x000000040a0b7224 */ /* 0x000fe400078e020b */
[----:B-1----:R-:W-:-:S02]  /*1130*/  IMAD R3, R6, R21, R30 ;  /* 0x0000001506037224 */ /* 0x002fc400078e021e */
[----:B----4-:R-:W-:Y:S02]  /*1140*/  IMAD R0, R11, R23, R0 ;  /* 0x000000170b007224 */ /* 0x010fe400078e0200 */
[----:B------:R-:W-:Y:S02]  /*1150*/  IMAD R3, R3, R24, R5 ;  /* 0x0000001803037224 */ /* 0x000fe400078e0205 */
[----:B------:R-:W-:-:S03]  /*1160*/  IMAD.MOV.U32 R4, RZ, RZ, 0x1 ;  /* 0x00000001ff047424 */ /* 0x000fc600078e00ff */
[----:B------:R-:W-:Y:S02]  /*1170*/  SEL R60, R3, R0, !P6 ;  /* 0x00000000033c7207 */ /* 0x000fe40007000000 */
[----:B------:R-:W-:Y:S02]  /*1180*/  SEL R23, R0, R3, !P6 ;  /* 0x0000000300177207 */ /* 0x000fe40007000000 */
[----:B------:R-:W-:-:S07]  /*1190*/  PRMT R0, R4, 0x7610, R0 ;  /* 0x0000761004007816 */ /* 0x000fce0000000000 */
.L_x_12:
[----:B------:R-:W-:-:S08]  /*11a0*/  NOP ;  /* 0x0000000000007918 */ /* 0x000fd00000000000 */
[----:B------:R-:W1:Y:S02]  /*11b0*/  USETMAXREG.TRY_ALLOC.CTAPOOL UP0, 0xe8 ;  /* 0x000000e8000079c8 */ /* 0x000e640008000600 */
[----:B-1----:R-:W-:-:S13]  /*11c0*/  PLOP3.LUT P0, PT, PT, PT, UP0, 0x80, 0x0 ;  /* 0x000000000000781c */ /* 0x002fda0003f0f008 */
[----:B------:R-:W-:Y:S05]  /*11d0*/  @!P0 BRA `(.L_x_12) ;  /* 0xfffffffc00f08947 */ /* 0x000fea000383ffff */
[----:B------:R-:W-:Y:S02]  /*11e0*/  ULDC.64 UR4, c[0x0][0x590] ;  /* 0x0001640000047ab9 */ /* 0x000fe40000000a00 */
[----:B------:R-:W-:-:S04]  /*11f0*/  ISETP.NE.U32.AND P0, PT, RZ, UR4, PT ;  /* 0x00000004ff007c0c */ /* 0x000fc8000bf05070 */
[----:B------:R-:W-:-:S13]  /*1200*/  ISETP.NE.AND.EX P0, PT, RZ, UR5, PT, P0 ;  /* 0x00000005ff007c0c */ /* 0x000fda000bf05300 */
[----:B------:R-:W-:Y:S05]  /*1210*/  @P0 BRA `(.L_x_15) ;  /* 0x00000000002c0947 */ /* 0x000fea0003800000 */
[----:B------:R-:W-:Y:S02]  /*1220*/  ULDC.64 UR4, c[0x0][0x588] ;  /* 0x0001620000047ab9 */ /* 0x000fe40000000a00 */
[----:B------:R-:W-:-:S04]  /*1230*/  ISETP.NE.U32.AND P0, PT, RZ, UR4, PT ;  /* 0x00000004ff007c0c */ /* 0x000fc8000bf05070 */
[----:B------:R-:W-:-:S13]  /*1240*/  ISETP.NE.AND.EX P0, PT, RZ, UR5, PT, P0 ;  /* 0x00000005ff007c0c */ /* 0x000fda000bf05300 */
[----:B------:R-:W-:Y:S05]  /*1250*/  @!P0 BRA `(.L_x_16) ;  /* 0x0000000000108947 */ /* 0x000fea0003800000 */
[----:B------:R-:W1:Y:S02]  /*1260*/  LDC.64 R4, c[0x0][0x588] ;  /* 0x00016200ff047b82 */ /* 0x000e640000000a00 */
[----:B-1----:R1:W5:Y:S01]  /*1270*/  LDG.E R57, desc[UR54][R4.64] ;  /* 0x0000003604397981 */ /* 0x002362000c1e1900 */
[----:B------:R-:W-:Y:S01]  /*1280*/  IMAD.MOV.U32 R56, RZ, RZ, 0x1 ;  /* 0x00000001ff387424 */ /* 0x000fe200078e00ff */
[----:B------:R-:W-:Y:S06]  /*1290*/  BRA `(.L_x_15) ;  /* 0x00000000000c7947 */ /* 0x000fec0003800000 */
.L_x_16:
[----:B------:R-:W-:Y:S01]  /*12a0*/  ULDC UR4, c[0x0][0x580] ;  /* 0x0001600000047ab9 */ /* 0x000fe20000000800 */
[----:B------:R-:W-:Y:S01]  /*12b0*/  MOV R56, 0x1 ;  /* 0x0000000100387802 */ /* 0x000fe20000000f00 */
[----:B------:R-:W-:-:S07]  /*12c0*/  IMAD.U32 R57, RZ, RZ, UR4 ;  /* 0x00000004ff397e24 */ /* 0x000fce000f8e00ff */
.L_x_15:
        /* <DEDUP_REMOVED lines=8> */
[----:B------:R-:W2:Y:S02]  /*1350*/  LDC.64 R58, c[0x0][0x5a8] ;  /* 0x00016a00ff3a7b82 */ /* 0x000ea40000000a00 */
[----:B--2---:R2:W5:Y:S01]  /*1360*/  LDG.E R58, desc[UR54][R58.64] ;  /* 0x000000363a3a7981 */ /* 0x004562000c1e1900 */
[----:B------:R-:W-:Y:S05]  /*1370*/  BRA `(.L_x_17) ;  /* 0x0000000000087947 */ /* 0x000fea0003800000 */
.L_x_18:
[----:B------:R-:W-:Y:S02]  /*1380*/  ULDC UR4, c[0x0][0x5a0] ;  /* 0x0001680000047ab9 */ /* 0x000fe40000000800 */
[----:B------:R-:W-:-:S07]  /*1390*/  IMAD.U32 R58, RZ, RZ, UR4 ;  /* 0x00000004ff3a7e24 */ /* 0x000fce000f8e00ff */
.L_x_17:
[----:B------:R-:W-:Y:S01]  /*13a0*/  LOP3.LUT P1, RZ, R0, 0xff, RZ, 0xc0, !PT ;  /* 0x000000ff00ff7812 */ /* 0x000fe2000782c0ff */
[----:B------:R-:W-:Y:S01]  /*13b0*/  UMOV UR38, URZ ;  /* 0x0000003f00267c82 */ /* 0x000fe20008000000 */
[----:B------:R-:W-:-:S11]  /*13c0*/  PLOP3.LUT P0, PT, PT, PT, PT, 0x80, 0x0 ;  /* 0x000000000000781c */ /* 0x000fd60003f0f070 */
[----:B------:R-:W-:Y:S05]  /*13d0*/  @!P1 BRA `(.L_x_19) ;  /* 0x0000005800609947 */ /* 0x000fea0003800000 */
[----:B------:R-:W-:Y:S01]  /*13e0*/  ULDC UR4, c[0x0][0x28c] ;  /* 0x0000a30000047ab9 */ /* 0x000fe20000000800 */
[----:B------:R-:W-:Y:S01]  /*13f0*/  LOP3.LUT R61, R22, 0x1, RZ, 0xfc, !PT ;  /* 0x00000001163d7812 */ /* 0x000fe200078efcff */
[----:B------:R-:W-:Y:S01]  /*1400*/  UIADD3 UR4, UR4, 0x3f, URZ ;  /* 0x0000003f04047890 */ /* 0x000fe2000fffe03f */
[----:B------:R-:W-:Y:S01]  /*1410*/  LOP3.LUT R63, R19, 0x1, RZ, 0xfc, !PT ;  /* 0x00000001133f7812 */ /* 0x000fe200078efcff */
[----:B------:R-:W-:Y:S01]  /*1420*/  ULDC.64 UR56, c[0x0][0x198] ;  /* 0x0000660000387ab9 */ /* 0x000fe20000000a00 */
[----:B------:R-:W-:Y:S01]  /*1430*/  UMOV UR49, 0x1 ;  /* 0x0000000100317882 */ /* 0x000fe20000000000 */
[----:B------:R-:W-:Y:S01]  /*1440*/  USHF.R.S32.HI UR5, URZ, 0x1f, UR4 ;  /* 0x0000001f3f057899 */ /* 0x000fe20008011404 */
[----:B------:R-:W-:Y:S01]  /*1450*/  UMOV UR39, URZ ;  /* 0x0000003f00277c82 */ /* 0x000fe20008000000 */
[----:B------:R-:W-:Y:S02]  /*1460*/  UMOV UR40, URZ ;  /* 0x0000003f00287c82 */ /* 0x000fe40008000000 */
[----:B------:R-:W-:Y:S01]  /*1470*/  ULEA.HI UR5, UR5, UR4, URZ, 0x6 ;  /* 0x0000000405057291 */ /* 0x000fe2000f8f303f */
[----:B------:R-:W-:Y:S01]  /*1480*/  UMOV UR43, URZ ;  /* 0x0000003f002b7c82 */ /* 0x000fe20008000000 */
[----:B------:R-:W-:-:S02]  /*1490*/  UMOV UR38, URZ ;  /* 0x0000003f00267c82 */ /* 0x000fc40008000000 */
[----:B------:R-:W-:Y:S01]  /*14a0*/  USHF.R.S32.HI UR50, URZ, 0x6, UR5 ;  /* 0x000000063f327899 */ /* 0x000fe20008011405 */
[----:B------:R-:W-:-:S11]  /*14b0*/  UMOV UR48, URZ ;  /* 0x0000003f00307c82 */ /* 0x000fd60008000000 */
.L_x_169:
[----:B------:R-:W-:Y:S01]  /*14c0*/  LOP3.LUT R0, R18, 0x80, RZ, 0xc0, !PT ;  /* 0x0000008012007812 */ /* 0x000fe200078ec0ff */
[----:B------:R-:W3:Y:S01]  /*14d0*/  S2UR UR51, SR_CgaCtaId ;  /* 0x00000000003379c3 */ /* 0x000ee20000008800 */
[----:B------:R-:W-:Y:S02]  /*14e0*/  UMOV UR52, 0x400 ;  /* 0x0000040000347882 */ /* 0x000fe40000000000 */
[----:B------:R-:W-:-:S06]  /*14f0*/  SHF.R.U32.HI R0, RZ, 0x7, R0 ;  /* 0x00000007ff007819 */ /* 0x000fcc0000011600 */
[----:B------:R-:W4:Y:S01]  /*1500*/  SHFL.IDX PT, R0, R0, RZ, 0x1f ;  /* 0x00001fff00007589 */ /* 0x000f2200000e0000 */
[----:B---3--:R-:W-:Y:S01]  /*1510*/  ULEA UR52, UR51, UR52, 0x18 ;  /* 0x0000003433347291 */ /* 0x008fe2000f8ec03f */
[----:B----4-:R-:W-:-:S13]  /*1520*/  R2UR UR4, R0 ;  /* 0x00000000000472ca */ /* 0x010fda00000e0000 */
[----:B------:R-:W-:-:S04]  /*1530*/  ULEA.HI UR5, UR4, UR4, URZ, 0x1 ;  /* 0x0000000404057291 */ /* 0x000fc8000f8f083f */
[----:B------:R-:W-:-:S04]  /*1540*/  ULOP3.LUT UR5, UR5, 0x7fffe, URZ, 0xc0, !UPT ;  /* 0x0007fffe05057892 */ /* 0x000fc8000f8ec03f */
[----:B------:R-:W-:-:S03]  /*1550*/  UIADD3 UR5, UR4, -UR5, URZ ;  /* 0x8000000504057290 */ /* 0x000fc6000fffe03f */
[----:B------:R-:W-:Y:S01]  /*1560*/  ULDC UR4, c[0x0][0x28c] ;  /* 0x0000a30000047ab9 */ /* 0x000fe20000000800 */
[----:B------:R-:W-:Y:S01]  /*1570*/  ULEA UR5, UR5, UR52, 0xd ;  /* 0x0000003405057291 */ /* 0x000fe2000f8e683f */
[----:B------:R-:W-:-:S03]  /*1580*/  ISETP.LT.AND P0, PT, RZ, UR4, PT ;  /* 0x00000004ff007c0c */ /* 0x000fc6000bf01270 */
[----:B------:R-:W-:-:S04]  /*1590*/  UIADD3 UR5, UR5, 0x6400, URZ ;  /* 0x0000640005057890 */ /* 0x000fc8000fffe03f */
[----:B------:R-:W-:-:S04]  /*15a0*/  USHF.R.U32.HI UR5, URZ, 0x4, UR5 ;  /* 0x000000043f057899 */ /* 0x000fc80008011605 */
[----:B------:R-:W-:Y:S02]  /*15b0*/  ULOP3.LUT UR44, UR5, 0x3fff, URZ, 0xc0, !UPT ;  /* 0x00003fff052c7892 */ /* 0x000fe4000f8ec03f */
[----:B-1----:R-:W-:Y:S10]  /*15c0*/  @P0 BRA `(.L_x_20) ;  /* 0x0000000000400947 */ /* 0x002ff40003800000 */
[----:B------:R-:W-:Y:S01]  /*15d0*/  MOV R0, 0x0 ;  /* 0x0000000000007802 */ /* 0x000fe20000000f00 */
[----:B------:R-:W-:Y:S01]  /*15e0*/  ULDC.64 UR4, c[0x4][0x70] ;  /* 0x01001c0000047ab9 */ /* 0x000fe20000000a00 */
[----:B------:R-:W-:Y:S01]  /*15f0*/  ULDC.64 UR6, c[0x4][0x8] ;  /* 0x0100020000067ab9 */ /* 0x000fe20000000a00 */
[----:B-1----:R-:W-:Y:S01]  /*1600*/  MOV R4, UR4 ;  /* 0x0000000400047c02 */ /* 0x002fe20008000f00 */
[----:B------:R1:W3:Y:S01]  /*1610*/  LDC.64 R14, c[0x4][R0] ;  /* 0x01000000000e7b82 */ /* 0x0002e20000000a00 */
[----:B------:R-:W-:Y:S01]  /*1620*/  IMAD.U32 R5, RZ, RZ, UR5 ;  /* 0x00000005ff057e24 */ /* 0x000fe2000f8e00ff */
[----:B------:R-:W-:Y:S01]  /*1630*/  ULDC.64 UR4, c[0x4][0x78] ;  /* 0x01001e0000047ab9 */ /* 0x000fe20000000a00 */
[----:B------:R-:W-:Y:S01]  /*1640*/  IMAD.U32 R10, RZ, RZ, UR6 ;  /* 0x00000006ff0a7e24 */ /* 0x000fe2000f8e00ff */
[----:B------:R-:W-:Y:S01]  /*1650*/  MOV R7, UR5 ;  /* 0x0000000500077c02 */ /* 0x000fe20008000f00 */
[----:B------:R-:W-:Y:S01]  /*1660*/  IMAD.U32 R6, RZ, RZ, UR4 ;  /* 0x00000004ff067e24 */ /* 0x000fe2000f8e00ff */
[----:B------:R-:W-:Y:S01]  /*1670*/  MOV R8, 0x1e1 ;  /* 0x000001e100087802 */ /* 0x000fe20000000f00 */
[----:B------:R-:W-:-:S02]  /*1680*/  IMAD.U32 R11, RZ, RZ, UR7 ;  /* 0x00000007ff0b7e24 */ /* 0x000fc4000f8e00ff */
[----:B------:R-:W-:Y:S02]  /*1690*/  IMAD.MOV.U32 R12, RZ, RZ, 0x1 ;  /* 0x00000001ff0c7424 */ /* 0x000fe400078e00ff */
[----:B-1----:R-:W-:-:S07]  /*16a0*/  IMAD.MOV.U32 R13, RZ, RZ, RZ ;  /* 0x000000ffff0d7224 */ /* 0x002fce00078e00ff */
[----:B------:R-:W-:-:S07]  /*16b0*/  LEPC R20, `(.L_x_20) ;  /* 0x000000001014794e */ /* 0x000fce0000000000 */
[----:B--23-5:R-:W-:Y:S05]  /*16c0*/  CALL.ABS.NOINC R14 ;  /* 0x000000000e007343 */ /* 0x02cfea0003c00000 */
.L_x_20:
[----:B------:R-:W-:-:S13]  /*16d0*/  ISETP.NE.AND P0, PT, R61, 0x3, PT ;  /* 0x000000033d00780c */ /* 0x000fda0003f05270 */
[----:B------:R-:W-:Y:S05]  /*16e0*/  @!P0 BRA `(.L_x_21) ;  /* 0x0000000000048947 */ /* 0x000fea0003800000 */
[----:B------:R-:W-:Y:S01]  /*16f0*/  BPT.TRAP 0x1 ;  /* 0x000000040000795c */ /* 0x000fe20000300000 */
.L_x_21:
[----:B------:R-:W-:Y:S01]  /*1700*/  IMAD.U32 R0, RZ, RZ, UR40 ;  /* 0x00000028ff007e24 */ /* 0x000fe2000f8e00ff */
[----:B------:R-:W-:-:S04]  /*1710*/  MOV R3, UR43 ;  /* 0x0000002b00037c02 */ /* 0x000fc80008000f00 */
[----:B------:R-:W-:Y:S02]  /*1720*/  LEA R3, R3, UR52, 0x3 ;  /* 0x0000003403037c11 */ /* 0x000fe4000f8e18ff */
[----:B------:R-:W-:-:S04]  /*1730*/  SHF.L.U32 R0, R0, 0x1f, RZ ;  /* 0x0000001f00007819 */ /* 0x000fc800000006ff */
[----:B------:R3:W4:Y:S01]  /*1740*/  SYNCS.PHASECHK.TRANS64.TRYWAIT P1, [R3+URZ], R0 ;  /* 0x00000000030075a7 */ /* 0x000722000802017f */
[----:B------:R-:W-:Y:S05]  /*1750*/  @!P0 BRA `(.L_x_22) ;  /* 0x0000000000048947 */ /* 0x000fea0003800000 */
[----:B------:R-:W-:Y:S01]  /*1760*/  BPT.TRAP 0x1 ;  /* 0x000000040000795c */ /* 0x000fe20000300000 */
.L_x_22:
[----:B----4-:R-:W-:Y:S05]  /*1770*/  @P1 BRA `(.L_x_23) ;  /* 0x0000000000081947 */ /* 0x010fea0003800000 */
[----:B------:R-:W4:Y:S02]  /*1780*/  SYNCS.PHASECHK.TRANS64.TRYWAIT P1, [R3+URZ], R0 ;  /* 0x00000000030075a7 */ /* 0x000f24000802017f */
[----:B----4-:R-:W-:Y:S05]  /*1790*/  @!P1 BRA `(.L_x_24) ;  /* 0x00000080006c9947 */ /* 0x010fea0003800000 */
.L_x_23:
[----:B------:R-:W-:-:S04]  /*17a0*/  UISETP.LT.AND UP0, UPT, UR50, 0x1, UPT ;  /* 0x000000013200788c */ /* 0x000fc8000bf01270 */
[----:B------:R-:W-:-:S06]  /*17b0*/  USEL UR4, UR50, 0x1, UP0 ;  /* 0x0000000132047887 */ /* 0x000fcc0008000000 */
[----:B---34-:R-:W-:Y:S01]  /*17c0*/  IMAD.U32 R0, RZ, RZ, UR4 ;  /* 0x00000004ff007e24 */ /* 0x018fe2000f8e00ff */
[----:B------:R-:W-:Y:S05]  /*17d0*/  WARPSYNC.ALL ;  /* 0x0000000000007948 */ /* 0x000fea0003800000 */
[----:B------:R-:W-:-:S04]  /*17e0*/  IADD3 R0, -R0, UR50, RZ ;  /* 0x0000003200007c10 */ /* 0x000fc8000fffe1ff */
[----:B------:R-:W-:Y:S01]  /*17f0*/  ISETP.GE.AND P1, PT, R0, 0x1, PT ;  /* 0x000000010000780c */ /* 0x000fe20003f26270 */
[----:B------:R-:W-:Y:S01]  /*1800*/  UIADD3 UR4, UR52, 0x26400, URZ ;  /* 0x0002640034047890 */ /* 0x000fe2000fffe03f */
[----:B------:R-:W-:Y:S01]  /*1810*/  WARPGROUP.ARRIVE ;  /* 0x00000000000079c5 */ /* 0x000fe20000000000 */
[----:B------:R-:W-:Y:S02]  /*1820*/  ULOP3.LUT UR8, UR44, 0x10000, URZ, 0xfc, !UPT ;  /* 0x000100002c087892 */ /* 0x000fe4000f8efc3f */
[----:B------:R-:W-:Y:S02]  /*1830*/  USHF.R.U32.HI UR4, URZ, 0x4, UR4 ;  /* 0x000000043f047899 */ /* 0x000fe40008011604 */
[----:B------:R-:W-:Y:S02]  /*1840*/  ULEA UR10, UR43, UR8, 0xa ;  /* 0x000000082b0a7291 */ /* 0x000fe4000f8e503f */
[----:B------:R-:W-:Y:S01]  /*1850*/  ULOP3.LUT UR4, UR4, 0x3fff, URZ, 0xc0, !UPT ;  /* 0x00003fff04047892 */ /* 0x000fe2000f8ec03f */
[----:B------:R-:W-:Y:S01]  /*1860*/  UMOV UR5, 0x40000040 ;  /* 0x4000004000057882 */ /* 0x000fe20000000000 */
[----:B------:R-:W-:-:S02]  /*1870*/  UMOV UR7, 0x40000040 ;  /* 0x4000004000077882 */ /* 0x000fc40000000000 */
[----:B------:R-:W-:-:S03]  /*1880*/  ULOP3.LUT UR9, UR4, 0x10000, URZ, 0xfc, !UPT ;  /* 0x0001000004097892 */ /* 0x000fc6000f8efc3f */
[----:B------:R-:W-:Y:S01]  /*1890*/  UMOV UR4, UR10 ;  /* 0x0000000a00047c82 */ /* 0x000fe20008000000 */
[----:B------:R-:W-:-:S07]  /*18a0*/  ULEA UR11, UR43, UR9, 0x9 ;  /* 0x000000092b0b7291 */ /* 0x000fce000f8e483f */
[----:B------:R-:W-:Y:S02]  /*18b0*/  UMOV UR6, UR11 ;  /* 0x0000000b00067c82 */ /* 0x000fe40008000000 */
[----:B------:R-:W-:Y:S01]  /*18c0*/  HGMMA.64x64x16.F32 R24, gdesc[UR4], RZ, !UPT, gsb0 ;  /* 0x00e00000041879f0 */ /* 0x000fe2000c0008ff */
[----:B------:R-:W-:Y:S02]  /*18d0*/  UIADD3 UR4, UR10, 0x2, URZ ;  /* 0x000000020a047890 */ /* 0x000fe4000fffe03f */
[----:B------:R-:W-:Y:S01]  /*18e0*/  UIADD3 UR6, UR11, 0x2, URZ ;  /* 0x000000020b067890 */ /* 0x000fe2000fffe03f */
[----:B------:R-:W-:Y:S01]  /*18f0*/  UMOV UR5, 0x40000040 ;  /* 0x4000004000057882 */ /* 0x000fe20000000000 */
[----:B------:R-:W-:Y:S01]  /*1900*/  UMOV UR7, 0x40000040 ;  /* 0x4000004000077882 */ /* 0x000fe20000000000 */
[----:B------:R-:W-:Y:S02]  /*1910*/  WARPGROUP.DEPBAR.LE gsb0, 0x0 ;  /* 0x00008000000079c5 */ /* 0x000fe40000010000 */
[----:B------:R-:W-:-:S06]  /*1920*/  WARPGROUP.ARRIVE ;  /* 0x00000000000079c5 */ /* 0x000fcc0000000000 */
[----:B------:R-:W-:Y:S01]  /*1930*/  HGMMA.64x64x16.F32 R24, gdesc[UR4], R24, gsb0 ;  /* 0x00e00000041879f0 */ /* 0x000fe20008000818 */
        /* <DEDUP_REMOVED lines=13> */
[----:B------:R-:W-:Y:S03]  /*1a10*/  HGMMA.64x64x16.F32 R24, gdesc[UR4], R24, gsb0 ;  /* 0x00e00000041879f0 */ /* 0x000fe60008000818 */
[----:B------:R-:W-:Y:S02]  /*1a20*/  WARPGROUP.DEPBAR.LE gsb0, 0x0 ;  /* 0x00008000000079c5 */ /* 0x000fe40000010000 */
[----:B------:R-:W-:Y:S05]  /*1a30*/  @!P1 BRA `(.L_x_25) ;  /* 0x00000004000c9947 */ /* 0x000fea0003800000 */
[----:B------:R-:W-:Y:S02]  /*1a40*/  UIADD3 UR4, UR43, 0x1, URZ ;  /* 0x000000012b047890 */ /* 0x000fe4000fffe03f */
[----:B------:R-:W-:Y:S02]  /*1a50*/  UMOV UR11, UR43 ;  /* 0x0000002b000b7c82 */ /* 0x000fe40008000000 */
[----:B------:R-:W-:-:S04]  /*1a60*/  UISETP.NE.AND UP0, UPT, UR4, 0x8, UPT ;  /* 0x000000080400788c */ /* 0x000fc8000bf05270 */
[----:B------:R-:W-:Y:S02]  /*1a70*/  USEL UR5, URZ, 0x1, UP0 ;  /* 0x000000013f057887 */ /* 0x000fe40008000000 */
[----:B------:R-:W-:Y:S02]  /*1a80*/  USEL UR10, UR4, URZ, UP0 ;  /* 0x0000003f040a7287 */ /* 0x000fe40008000000 */
[----:B------:R-:W-:-:S06]  /*1a90*/  ULOP3.LUT UR5, UR40, UR5, URZ, 0x3c, !UPT ;  /* 0x0000000528057292 */ /* 0x000fcc000f8e3c3f */
[----:B-1----:R-:W-:-:S07]  /*1aa0*/  MOV R5, UR5 ;  /* 0x0000000500057c02 */ /* 0x002fce0008000f00 */
.L_x_32:
[----:B-1-3--:R-:W-:Y:S05]  /*1ab0*/  @!P0 BRA `(.L_x_26) ;  /* 0x0000000000048947 */ /* 0x00afea0003800000 */
[----:B------:R-:W-:Y:S01]  /*1ac0*/  BPT.TRAP 0x1 ;  /* 0x000000040000795c */ /* 0x000fe20000300000 */
.L_x_26:
[----:B------:R-:W-:Y:S01]  /*1ad0*/  ULEA UR4, UR10, UR52, 0x3 ;  /* 0x000000340a047291 */ /* 0x000fe2000f8e183f */
[----:B------:R-:W-:-:S08]  /*1ae0*/  SHF.L.U32 R3, R5, 0x1f, RZ ;  /* 0x0000001f05037819 */ /* 0x000fd000000006ff */
[----:B------:R1:W3:Y:S01]  /*1af0*/  SYNCS.PHASECHK.TRANS64.TRYWAIT P1, [UR4], R3 ;  /* 0x00000003ff0075a7 */ /* 0x0002e20008020144 */
[----:B------:R-:W-:Y:S05]  /*1b00*/  @!P0 BRA `(.L_x_27) ;  /* 0x0000000000048947 */ /* 0x000fea0003800000 */
[----:B------:R-:W-:Y:S01]  /*1b10*/  BPT.TRAP 0x1 ;  /* 0x000000040000795c */ /* 0x000fe20000300000 */
.L_x_27:
[----:B---3--:R-:W-:Y:S05]  /*1b20*/  @P1 BRA `(.L_x_28) ;  /* 0x0000000000081947 */ /* 0x008fea0003800000 */
[----:B------:R-:W3:Y:S02]  /*1b30*/  SYNCS.PHASECHK.TRANS64.TRYWAIT P1, [UR4], R3 ;  /* 0x00000003ff0075a7 */ /* 0x000ee40008020144 */
[----:B---3--:R-:W-:Y:S05]  /*1b40*/  @!P1 BRA `(.L_x_29) ;  /* 0x0000007c00949947 */ /* 0x008fea0003800000 */
.L_x_28:
[----:B------:R-:W-:Y:S01]  /*1b50*/  ULEA UR12, UR10, UR8, 0xa ;  /* 0x000000080a0c7291 */ /* 0x000fe2000f8e503f */
[----:B------:R-:W-:Y:S01]  /*1b60*/  WARPGROUP.ARRIVE ;  /* 0x00000000000079c5 */ /* 0x000fe20000000000 */
[----:B------:R-:W-:Y:S01]  /*1b70*/  ULEA UR13, UR10, UR9, 0x9 ;  /* 0x000000090a0d7291 */ /* 0x000fe2000f8e483f */
[----:B------:R-:W-:Y:S01]  /*1b80*/  UMOV UR5, 0x40000040 ;  /* 0x4000004000057882 */ /* 0x000fe20000000000 */
[----:B------:R-:W-:-:S03]  /*1b90*/  UMOV UR7, 0x40000040 ;  /* 0x4000004000077882 */ /* 0x000fc60000000000 */
[----:B------:R-:W-:Y:S02]  /*1ba0*/  UMOV UR4, UR12 ;  /* 0x0000000c00047c82 */ /* 0x000fe40008000000 */
[----:B------:R-:W-:Y:S02]  /*1bb0*/  UMOV UR6, UR13 ;  /* 0x0000000d00067c82 */ /* 0x000fe40008000000 */
[----:B------:R-:W-:Y:S01]  /*1bc0*/  HGMMA.64x64x16.F32 R24, gdesc[UR4], R24, gsb0 ;  /* 0x00e00000041879f0 */ /* 0x000fe20008000818 */
[----:B------:R-:W-:Y:S02]  /*1bd0*/  UIADD3 UR4, UR12, 0x2, URZ ;  /* 0x000000020c047890 */ /* 0x000fe4000fffe03f */
[----:B------:R-:W-:Y:S01]  /*1be0*/  UIADD3 UR6, UR13, 0x2, URZ ;  /* 0x000000020d067890 */ /* 0x000fe2000fffe03f */
[----:B------:R-:W-:Y:S01]  /*1bf0*/  UMOV UR5, 0x40000040 ;  /* 0x4000004000057882 */ /* 0x000fe20000000000 */
[----:B------:R-:W-:Y:S01]  /*1c00*/  UMOV UR7, 0x40000040 ;  /* 0x4000004000077882 */ /* 0x000fe20000000000 */
[----:B------:R-:W-:-:S02]  /*1c10*/  WARPGROUP.DEPBAR.LE gsb0, 0x0 ;  /* 0x00008000000079c5 */ /* 0x000fc40000010000 */
        /* <DEDUP_REMOVED lines=18> */
[----:B------:R-:W-:Y:S01]  /*1d40*/  BPT.TRAP 0x1 ;  /* 0x000000040000795c */ /* 0x000fe20000300000 */
.L_x_30:
[----:B------:R-:W-:Y:S01]  /*1d50*/  ULEA UR4, UR11, UR52, 0x3 ;  /* 0x000000340b047291 */ /* 0x000fe2000f8e183f */
[----:B------:R-:W-:-:S03]  /*1d60*/  ISETP.GT.U32.AND P1, PT, R22, 0x1, PT ;  /* 0x000000011600780c */ /* 0x000fc60003f24070 */
[----:B------:R-:W-:-:S04]  /*1d70*/  UIADD3 UR4, UR4, 0x40, URZ ;  /* 0x0000004004047890 */ /* 0x000fc8000fffe03f */
[----:B------:R-:W-:-:S09]  /*1d80*/  UPRMT UR4, URZ, 0x654, UR4 ;  /* 0x000006543f047896 */ /* 0x000fd20008000004 */
[----:B------:R-:W-:Y:S01]  /*1d90*/  SYNCS.ARRIVE.TRANS64.RED.A1T0 RZ, [UR4], RZ ;  /* 0x000000ffffff79a7 */ /* 0x000fe20008100404 */
[----:B------:R-:W-:Y:S05]  /*1da0*/  @P1 BRA `(.L_x_31) ;  /* 0x0000000000041947 */ /* 0x000fea0003800000 */
[----:B------:R-:W-:Y:S01]  /*1db0*/  BPT.TRAP 0x1 ;  /* 0x000000040000795c */ /* 0x000fe20000300000 */
.L_x_31:
[----:B------:R-:W-:Y:S01]  /*1dc0*/  UIADD3 UR10, UR10, 0x1, URZ ;  /* 0x000000010a0a7890 */ /* 0x000fe2000fffe03f */
[C---:B------:R-:W-:Y:S01]  /*1dd0*/  ISETP.GT.AND P1, PT, R0.reuse, 0x1, PT ;  /* 0x000000010000780c */ /* 0x040fe20003f24270 */
[----:B------:R-:W-:Y:S01]  /*1de0*/  UIADD3 UR11, UR11, 0x1, URZ ;  /* 0x000000010b0b7890 */ /* 0x000fe2000fffe03f */
[----:B------:R-:W-:Y:S01]  /*1df0*/  VIADD R0, R0, 0xffffffff ;  /* 0xffffffff00007836 */ /* 0x000fe20000000000 */
[----:B------:R-:W-:Y:S02]  /*1e00*/  UISETP.NE.AND UP0, UPT, UR10, 0x8, UPT ;  /* 0x000000080a00788c */ /* 0x000fe4000bf05270 */
[----:B------:R-:W-:Y:S02]  /*1e10*/  UISETP.NE.AND UP1, UPT, UR11, 0x8, UPT ;  /* 0x000000080b00788c */ /* 0x000fe4000bf25270 */
[----:B------:R-:W-:Y:S02]  /*1e20*/  USEL UR4, URZ, 0x1, UP0 ;  /* 0x000000013f047887 */ /* 0x000fe40008000000 */
[----:B------:R-:W-:-:S02]  /*1e30*/  USEL UR10, UR10, URZ, UP0 ;  /* 0x0000003f0a0a7287 */ /* 0x000fc40008000000 */
[----:B------:R-:W-:Y:S02]  /*1e40*/  USEL UR11, UR11, URZ, UP1 ;  /* 0x0000003f0b0b7287 */ /* 0x000fe40008800000 */
[----:B------:R-:W-:Y:S01]  /*1e50*/  LOP3.LUT R5, R5, UR4, RZ, 0x3c, !PT ;  /* 0x0000000405057c12 */ /* 0x000fe2000f8e3cff */
[----:B------:R-:W-:Y:S09]  /*1e60*/  @P1 BRA `(.L_x_32) ;  /* 0xfffffffc00101947 */ /* 0x000ff2000383ffff */
.L_x_25:
[----:B------:R-:W4:Y:S02]  /*1e70*/  LDC R0, c[0x0][0x28c] ;  /* 0x0000a300ff007b82 */ /* 0x000f240000000800 */
[----:B----4-:R-:W-:-:S13]  /*1e80*/  ISETP.GE.AND P1, PT, R0, 0x1, PT ;  /* 0x000000010000780c */ /* 0x010fda0003f26270 */
[----:B------:R-:W-:Y:S05]  /*1e90*/  @!P1 BRA `(.L_x_33) ;  /* 0x0000000000349947 */ /* 0x000fea0003800000 */
[----:B------:R-:W-:Y:S05]  /*1ea0*/  @!P0 BRA `(.L_x_34) ;  /* 0x0000000000048947 */ /* 0x000fea0003800000 */
[----:B------:R-:W-:Y:S01]  /*1eb0*/  BPT.TRAP 0x1 ;  /* 0x000000040000795c */ /* 0x000fe20000300000 */
.L_x_34:
[----:B------:R-:W-:Y:S01]  /*1ec0*/  UISETP.LT.AND UP0, UPT, UR50, 0x1, UPT ;  /* 0x000000013200788c */ /* 0x000fe2000bf01270 */
[----:B------:R-:W-:-:S03]  /*1ed0*/  ISETP.GT.U32.AND P0, PT, R22, 0x1, PT ;  /* 0x000000011600780c */ /* 0x000fc60003f04070 */
[----:B------:R-:W-:-:S04]  /*1ee0*/  USEL UR4, UR50, 0x1, UP0 ;  /* 0x0000000132047887 */ /* 0x000fc80008000000 */
[----:B------:R-:W-:-:S04]  /*1ef0*/  UIADD3 UR4, UR43, UR50, -UR4 ;  /* 0x000000322b047290 */ /* 0x000fc8000fffe804 */
[----:B------:R-:W-:-:S04]  /*1f00*/  USHF.L.U32 UR4, UR4, 0x3, URZ ;  /* 0x0000000304047899 */ /* 0x000fc8000800063f */
[----:B------:R-:W-:-:S04]  /*1f10*/  ULOP3.LUT UR4, UR4, 0x38, URZ, 0xc0, !UPT ;  /* 0x0000003804047892 */ /* 0x000fc8000f8ec03f */
[----:B------:R-:W-:-:S04]  /*1f20*/  UIADD3 UR4, UR52, 0x40, UR4 ;  /* 0x0000004034047890 */ /* 0x000fc8000fffe004 */
[----:B------:R-:W-:-:S09]  /*1f30*/  UPRMT UR4, URZ, 0x654, UR4 ;  /* 0x000006543f047896 */ /* 0x000fd20008000004 */
[----:B------:R-:W-:Y:S01]  /*1f40*/  SYNCS.ARRIVE.TRANS64.RED.A1T0 RZ, [UR4], RZ ;  /* 0x000000ffffff79a7 */ /* 0x000fe20008100404 */
[----:B------:R-:W-:Y:S05]  /*1f50*/  @P0 BRA `(.L_x_33) ;  /* 0x0000000000040947 */ /* 0x000fea0003800000 */
[----:B------:R-:W-:Y:S01]  /*1f60*/  BPT.TRAP 0x1 ;  /* 0x000000040000795c */ /* 0x000fe20000300000 */
.L_x_33:
[----:B------:R-:W-:Y:S01]  /*1f70*/  UIADD3 UR4, UR52, 0x200, URZ ;  /* 0x0000020034047890 */ /* 0x000fe2000fffe03f */
[----:B------:R-:W-:Y:S02]  /*1f80*/  R2UR UR46, R23 ;  /* 0x00000000172e72ca */ /* 0x000fe400000e0000 */
[----:B------:R-:W-:Y:S01]  /*1f90*/  R2UR UR45, R60 ;  /* 0x000000003c2d72ca */ /* 0x000fe200000e0000 */
[----:B------:R-:W-:-:S06]  /*1fa0*/  ULOP3.LUT UP0, URZ, UR4, 0x1bf, URZ, 0xc0, !UPT ;  /* 0x000001bf043f7892 */ /* 0x000fcc000f80c03f */
[----:B------:R-:W-:-:S04]  /*1fb0*/  PLOP3.LUT P0, PT, PT, PT, UP0, 0x80, 0x0 ;  /* 0x000000000000781c */ /* 0x000fc80003f0f008 */
[----:B------:R-:W-:Y:S02]  /*1fc0*/  USHF.L.U32 UR46, UR46, 0x7, URZ ;  /* 0x000000072e2e7899 */ /* 0x000fe4000800063f */
[----:B------:R-:W-:-:S07]  /*1fd0*/  USHF.L.U32 UR45, UR45, 0x6, URZ ;  /* 0x000000062d2d7899 */ /* 0x000fce000800063f */
[----:B------:R-:W-:Y:S05]  /*1fe0*/  @!P0 BRA `(.L_x_35) ;  /* 0x00000000007c8947 */ /* 0x000fea0003800000 */
[----:B------:R-:W-:Y:S01]  /*1ff0*/  MOV R23, 0x0 ;  /* 0x0000000000177802 */ /* 0x000fe20000000f00 */
[----:B------:R-:W-:Y:S01]  /*2000*/  ULDC.64 UR4, c[0x4][0x80] ;  /* 0x0100200000047ab9 */ /* 0x000fe20000000a00 */
[----:B------:R-:W-:Y:S01]  /*2010*/  ULDC.64 UR6, c[0x4][0x10] ;  /* 0x0100040000067ab9 */ /* 0x000fe20000000a00 */
[----:B-1-3--:R-:W-:Y:S01]  /*2020*/  IMAD.U32 R4, RZ, RZ, UR4 ;  /* 0x00000004ff047e24 */ /* 0x00afe2000f8e00ff */
[----:B------:R1:W3:Y:S01]  /*2030*/  LDC.64 R14, c[0x4][R23] ;  /* 0x01000000170e7b82 */ /* 0x0002e20000000a00 */
[----:B------:R-:W-:Y:S01]  /*2040*/  MOV R5, UR5 ;  /* 0x0000000500057c02 */ /* 0x000fe20008000f00 */
[----:B------:R-:W-:Y:S01]  /*2050*/  ULDC.64 UR4, c[0x4][0x88] ;  /* 0x0100220000047ab9 */ /* 0x000fe20000000a00 */
[----:B------:R-:W-:Y:S01]  /*2060*/  MOV R10, UR6 ;  /* 0x00000006000a7c02 */ /* 0x000fe20008000f00 */
[----:B------:R-:W-:Y:S01]  /*2070*/  IMAD.U32 R6, RZ, RZ, UR4 ;  /* 0x00000004ff067e24 */ /* 0x000fe2000f8e00ff */
[----:B------:R-:W-:Y:S01]  /*2080*/  MOV R12, 0x1 ;  /* 0x00000001000c7802 */ /* 0x000fe20000000f00 */
[----:B------:R-:W-:-:S02]  /*2090*/  IMAD.U32 R7, RZ, RZ, UR5 ;  /* 0x00000005ff077e24 */ /* 0x000fc4000f8e00ff */
[----:B------:R-:W-:Y:S02]  /*20a0*/  IMAD.U32 R11, RZ, RZ, UR7 ;  /* 0x00000007ff0b7e24 */ /* 0x000fe4000f8e00ff */
[----:B------:R-:W-:Y:S02]  /*20b0*/  IMAD.MOV.U32 R8, RZ, RZ, 0x70 ;  /* 0x00000070ff087424 */ /* 0x000fe400078e00ff */
[----:B-1----:R-:W-:-:S07]  /*20c0*/  IMAD.MOV.U32 R13, RZ, RZ, RZ ;  /* 0x000000ffff0d7224 */ /* 0x002fce00078e00ff */
[----:B------:R-:W-:-:S07]  /*20d0*/  LEPC R20, `(.L_x_36) ;  /* 0x000000001014794e */ /* 0x000fce0000000000 */
[----:B--23-5:R-:W-:Y:S05]  /*20e0*/  CALL.ABS.NOINC R14 ;  /* 0x000000000e007343 */ /* 0x02cfea0003c00000 */
.L_x_36:
[----:B------:R1:W2:Y:S01]  /*20f0*/  LDC.64 R14, c[0x4][R23] ;  /* 0x01000000170e7b82 */ /* 0x0002a20000000a00 */
[----:B------:R-:W-:Y:S01]  /*2100*/  ULDC.64 UR4, c[0x4][0x80] ;  /* 0x0100200000047ab9 */ /* 0x000fe20000000a00 */
[----:B------:R-:W-:Y:S01]  /*2110*/  ULDC.64 UR6, c[0x4][0x10] ;  /* 0x0100040000067ab9 */ /* 0x000fe20000000a00 */
[----:B------:R-:W-:Y:S01]  /*2120*/  IMAD.U32 R4, RZ, RZ, UR4 ;  /* 0x00000004ff047e24 */ /* 0x000fe2000f8e00ff */
[----:B------:R-:W-:Y:S01]  /*2130*/  MOV R5, UR5 ;  /* 0x0000000500057c02 */ /* 0x000fe20008000f00 */
[----:B------:R-:W-:Y:S01]  /*2140*/  ULDC.64 UR4, c[0x4][0x88] ;  /* 0x0100220000047ab9 */ /* 0x000fe20000000a00 */
[----:B------:R-:W-:Y:S01]  /*2150*/  MOV R10, UR6 ;  /* 0x00000006000a7c02 */ /* 0x000fe20008000f00 */
[----:B------:R-:W-:Y:S01]  /*2160*/  IMAD.U32 R6, RZ, RZ, UR4 ;  /* 0x00000004ff067e24 */ /* 0x000fe2000f8e00ff */
[----:B------:R-:W-:Y:S01]  /*2170*/  MOV R12, 0x1 ;  /* 0x00000001000c7802 */ /* 0x000fe20000000f00 */
[----:B------:R-:W-:Y:S02]  /*2180*/  IMAD.U32 R7, RZ, RZ, UR5 ;  /* 0x00000005ff077e24 */ /* 0x000fe4000f8e00ff */
[----:B------:R-:W-:-:S02]  /*2190*/  IMAD.U32 R11, RZ, RZ, UR7 ;  /* 0x00000007ff0b7e24 */ /* 0x000fc4000f8e00ff */
[----:B------:R-:W-:Y:S02]  /*21a0*/  IMAD.MOV.U32 R8, RZ, RZ, 0x70 ;  /* 0x00000070ff087424 */ /* 0x000fe400078e00ff */
[----:B-1----:R-:W-:-:S07]  /*21b0*/  IMAD.MOV.U32 R13, RZ, RZ, RZ ;  /* 0x000000ffff0d7224 */ /* 0x002fce00078e00ff */
[----:B------:R-:W-:-:S07]  /*21c0*/  LEPC R20, `(.L_x_35) ;  /* 0x000000001014794e */ /* 0x000fce0000000000 */
[----:B--2---:R-:W-:Y:S05]  /*21d0*/  CALL.ABS.NOINC R14 ;  /* 0x000000000e007343 */ /* 0x004fea0003c00000 */
.L_x_35:
[----:B------:R-:W4:Y:S02]  /*21e0*/  LDC.64 R6, c[0x0][0x590] ;  /* 0x00016400ff067b82 */ /* 0x000f240000000a00 */
[----:B----4-:R-:W-:-:S04]  /*21f0*/  ISETP.NE.U32.AND P2, PT, R6, RZ, PT ;  /* 0x000000ff0600720c */ /* 0x010fc80003f45070 */
[----:B------:R-:W-:-:S13]  /*2200*/  ISETP.NE.AND.EX P2, PT, R7, RZ, PT, P2 ;  /* 0x000000ff0700720c */ /* 0x000fda0003f45320 */
[----:B------:R-:W-:Y:S05]  /*2210*/  @!P2 BRA `(.L_x_37) ;  /* 0x000000000034a947 */ /* 0x000fea0003800000 */
[----:B------:R-:W-:Y:S02]  /*2220*/  ULDC.64 UR4, c[0x0][0x588] ;  /* 0x0001620000047ab9 */ /* 0x000fe40000000a00 */
[----:B------:R-:W-:-:S04]  /*2230*/  ISETP.NE.U32.AND P0, PT, RZ, UR4, PT ;  /* 0x00000004ff007c0c */ /* 0x000fc8000bf05070 */
[----:B------:R-:W-:-:S13]  /*2240*/  ISETP.NE.AND.EX P0, PT, RZ, UR5, PT, P0 ;  /* 0x00000005ff007c0c */ /* 0x000fda000bf05300 */
[----:B------:R-:W-:Y:S05]  /*2250*/  @!P0 BRA `(.L_x_38) ;  /* 0x0000000000188947 */ /* 0x000fea0003800000 */
[----:B-1-3--:R-:W1:Y:S01]  /*2260*/  LDC.64 R4, c[0x0][0x588] ;  /* 0x00016200ff047b82 */ /* 0x00ae620000000a00 */
[----:B------:R-:W-:-:S04]  /*2270*/  IMAD R3, R6, UR47, RZ ;  /* 0x0000002f06037c24 */ /* 0x000fc8000f8e02ff */
[----:B-1----:R-:W-:-:S05]  /*2280*/  IMAD.WIDE R4, R3, 0x4, R4 ;  /* 0x0000000403047825 */ /* 0x002fca00078e0204 */
[----:B-----5:R4:W5:Y:S01]  /*2290*/  LDG.E R57, desc[UR54][R4.64] ;  /* 0x0000003604397981 */ /* 0x020962000c1e1900 */
[----:B------:R-:W-:Y:S01]  /*22a0*/  IMAD.MOV.U32 R56, RZ, RZ, 0x1 ;  /* 0x00000001ff387424 */ /* 0x000fe200078e00ff */
[----:B------:R-:W-:Y:S06]  /*22b0*/  BRA `(.L_x_37) ;  /* 0x00000000000c7947 */ /* 0x000fec0003800000 */
.L_x_38:
[----:B------:R-:W-:Y:S01]  /*22c0*/  ULDC UR4, c[0x0][0x580] ;  /* 0x0001600000047ab9 */ /* 0x000fe20000000800 */
[----:B------:R-:W-:Y:S01]  /*22d0*/  MOV R56, 0x1 ;  /* 0x0000000100387802 */ /* 0x000fe20000000f00 */
[----:B-----5:R-:W-:-:S07]  /*22e0*/  IMAD.U32 R57, RZ, RZ, UR4 ;  /* 0x00000004ff397e24 */ /* 0x020fce000f8e00ff */
.L_x_37:
[----:B-1-34-:R-:W1:Y:S02]  /*22f0*/  LDC.64 R4, c[0x0][0x5b0] ;  /* 0x00016c00ff047b82 */ /* 0x01ae640000000a00 */
[----:B-1----:R-:W-:-:S04]  /*2300*/  ISETP.NE.U32.AND P0, PT, R4, RZ, PT ;  /* 0x000000ff0400720c */ /* 0x002fc80003f05070 */
[----:B------:R-:W-:-:S13]  /*2310*/  ISETP.NE.AND.EX P0, PT, R5, RZ, PT, P0 ;  /* 0x000000ff0500720c */ /* 0x000fda0003f05300 */
[----:B------:R-:W-:Y:S05]  /*2320*/  @!P0 BRA `(.L_x_39) ;  /* 0x00000000002c8947 */ /* 0x000fea0003800000 */
[----:B------:R-:W-:Y:S02]  /*2330*/  ULDC.64 UR4, c[0x0][0x5a8] ;  /* 0x00016a0000047ab9 */ /* 0x000fe40000000a00 */
[----:B------:R-:W-:-:S04]  /*2340*/  ISETP.NE.U32.AND P0, PT, RZ, UR4, PT ;  /* 0x00000004ff007c0c */ /* 0x000fc8000bf05070 */
[----:B------:R-:W-:-:S13]  /*2350*/  ISETP.NE.AND.EX P0, PT, RZ, UR5, PT, P0 ;  /* 0x00000005ff007c0c */ /* 0x000fda000bf05300 */
[----:B------:R-:W-:Y:S05]  /*2360*/  @!P0 BRA `(.L_x_40) ;  /* 0x0000000000148947 */ /* 0x000fea0003800000 */
[----:B--2--5:R-:W1:Y:S01]  /*2370*/  LDC.64 R58, c[0x0][0x5a8] ;  /* 0x00016a00ff3a7b82 */ /* 0x024e620000000a00 */
[----:B------:R-:W-:-:S04]  /*2380*/  IMAD R3, R4, UR47, RZ ;  /* 0x0000002f04037c24 */ /* 0x000fc8000f8e02ff */
[----:B-1----:R-:W-:-:S06]  /*2390*/  IMAD.WIDE R58, R3, 0x4, R58 ;  /* 0x00000004033a7825 */ /* 0x002fcc00078e023a */
[----:B------:R1:W5:Y:S01]  /*23a0*/  LDG.E R58, desc[UR54][R58.64] ;  /* 0x000000363a3a7981 */ /* 0x000362000c1e1900 */
[----:B------:R-:W-:Y:S05]  /*23b0*/  BRA `(.L_x_39) ;  /* 0x0000000000087947 */ /* 0x000fea0003800000 */
.L_x_40:
[----:B------:R-:W-:Y:S02]  /*23c0*/  ULDC UR4, c[0x0][0x5a0] ;  /* 0x0001680000047ab9 */ /* 0x000fe40000000800 */
[----:B-----5:R-:W-:-:S07]  /*23d0*/  IMAD.U32 R58, RZ, RZ, UR4 ;  /* 0x00000004ff3a7e24 */ /* 0x020fce000f8e00ff */
.L_x_39:
[----:B------:R-:W-:Y:S01]  /*23e0*/  ULDC.64 UR4, c[0x0][0x588] ;  /* 0x0001620000047ab9 */ /* 0x000fe20000000a00 */
[----:B------:R-:W-:Y:S01]  /*23f0*/  ISETP.NE.U32.AND P3, PT, R6, RZ, PT ;  /* 0x000000ff0600720c */ /* 0x000fe20003f65070 */
[----:B------:R-:W-:Y:S02]  /*2400*/  UISETP.NE.U32.AND UP0, UPT, UR4, URZ, UPT ;  /* 0x0000003f0400728c */ /* 0x000fe4000bf05070 */
[----:B------:R-:W-:Y:S02]  /*2410*/  ISETP.NE.U32.AND P4, PT, RZ, UR4, PT ;  /* 0x00000004ff007c0c */ /* 0x000fe4000bf85070 */
[----:B------:R-:W-:Y:S01]  /*2420*/  ISETP.NE.AND.EX P3, PT, R7, RZ, PT, P3 ;  /* 0x000000ff0700720c */ /* 0x000fe20003f65330 */
[----:B------:R-:W-:Y:S02]  /*2430*/  UISETP.NE.AND.EX UP0, UPT, UR5, URZ, UPT, UP0 ;  /* 0x0000003f0500728c */ /* 0x000fe4000bf05300 */
[----:B------:R-:W-:Y:S02]  /*2440*/  ISETP.NE.AND.EX P4, PT, RZ, UR5, PT, P4 ;  /* 0x00000005ff007c0c */ /* 0x000fe4000bf85340 */
[----:B------:R-:W-:-:S02]  /*2450*/  PLOP3.LUT P0, PT, PT, PT, PT, 0x8, 0x0 ;  /* 0x000000000000781c */ /* 0x000fc40003f0e170 */
[----:B------:R-:W-:-:S04]  /*2460*/  PLOP3.LUT P1, PT, PT, PT, UP0, 0x80, 0x0 ;  /* 0x000000000000781c */ /* 0x000fc80003f2f008 */
[----:B------:R-:W-:-:S05]  /*2470*/  PLOP3.LUT P1, PT, P1, PT, PT, 0x8, 0x0 ;  /* 0x000000000000781c */ /* 0x000fca0000f2e170 */
[----:B------:R-:W-:Y:S08]  /*2480*/  @P4 BRA P3, `(.L_x_41) ;  /* 0x0000000000244947 */ /* 0x000ff00001800000 */
[----:B------:R-:W-:Y:S04]  /*2490*/  BSSY B0, `(.L_x_41) ;  /* 0x0000008000007945 */ /* 0x000fe80003800000 */
[----:B------:R-:W-:Y:S05]  /*24a0*/  @!P2 BRA `(.L_x_42) ;  /* 0x000000000014a947 */ /* 0x000fea0003800000 */
[----:B------:R-:W-:Y:S02]  /*24b0*/  LOP3.LUT P3, RZ, R56, 0xff, RZ, 0xc0, !PT ;  /* 0x000000ff38ff7812 */ /* 0x000fe4000786c0ff */
[----:B------:R-:W-:-:S11]  /*24c0*/  PLOP3.LUT P0, PT, P1, PT, PT, 0x80, 0x0 ;  /* 0x000000000000781c */ /* 0x000fd60000f0f070 */
[----:B------:R-:W-:Y:S05]  /*24d0*/  @!P3 BRA `(.L_x_43) ;  /* 0x00000000000cb947 */ /* 0x000fea0003800000 */
[----:B-----5:R-:W-:Y:S01]  /*24e0*/  FSETP.EQ.AND P0, PT, R57, RZ, PT ;  /* 0x000000ff3900720b */ /* 0x020fe20003f02000 */
[----:B------:R-:W-:-:S12]  /*24f0*/  BRA `(.L_x_43) ;  /* 0x0000000000047947 */ /* 0x000fd80003800000 */
.L_x_42:
[----:B-----5:R-:W-:-:S13]  /*2500*/  FSETP.EQ.AND P0, PT, R57, RZ, PT ;  /* 0x000000ff3900720b */ /* 0x020fda0003f02000 */
.L_x_43:
[----:B------:R-:W-:Y:S05]  /*2510*/  BSYNC B0 ;  /* 0x0000000000007941 */ /* 0x000fea0003800000 */
.L_x_41:
[----:B------:R-:W-:Y:S04]  /*2520*/  BSSY B0, `(.L_x_44) ;  /* 0x0000007000007945 */ /* 0x000fe80003800000 */
[----:B------:R-:W-:Y:S05]  /*2530*/  @!P2 BRA `(.L_x_45) ;  /* 0x000000000010a947 */ /* 0x000fea0003800000 */
[----:B------:R-:W-:-:S13]  /*2540*/  LOP3.LUT P2, RZ, R56, 0xff, RZ, 0xc0, !PT ;  /* 0x000000ff38ff7812 */ /* 0x000fda000784c0ff */
[----:B------:R-:W-:Y:S05]  /*2550*/  @!P2 BRA `(.L_x_46) ;  /* 0x00000000000ca947 */ /* 0x000fea0003800000 */
[----:B-----5:R-:W-:Y:S01]  /*2560*/  FSETP.EQ.AND P1, PT, R57, RZ, PT ;  /* 0x000000ff3900720b */ /* 0x020fe20003f22000 */
[----:B------:R-:W-:-:S12]  /*2570*/  BRA `(.L_x_46) ;  /* 0x0000000000047947 */ /* 0x000fd80003800000 */
.L_x_45:
[----:B-----5:R-:W-:-:S13]  /*2580*/  FSETP.EQ.AND P1, PT, R57, RZ, PT ;  /* 0x000000ff3900720b */ /* 0x020fda0003f22000 */
.L_x_46:
[----:B------:R-:W-:Y:S05]  /*2590*/  BSYNC B0 ;  /* 0x0000000000007941 */ /* 0x000fea0003800000 */
.L_x_44:
[----:B------:R-:W-:Y:S01]  /*25a0*/  ULOP3.LUT UR4, UR49, 0x1, URZ, 0x3c, !UPT ;  /* 0x0000000131047892 */ /* 0x000fe2000f8e3c3f */
[----:B------:R-:W-:Y:S01]  /*25b0*/  BSSY B0, `(.L_x_47) ;  /* 0x0000030000007945 */ /* 0x000fe20003800000 */
[----:B------:R-:W-:Y:S02]  /*25c0*/  MOV R13, UR48 ;  /* 0x00000030000d7c02 */ /* 0x000fe40008000f00 */
[----:B------:R-:W-:Y:S02]  /*25d0*/  CS2R R10, SRZ ;  /* 0x00000000000a7805 */ /* 0x000fe4000001ff00 */
[----:B------:R-:W-:Y:S02]  /*25e0*/  CS2R R8, SRZ ;  /* 0x0000000000087805 */ /* 0x000fe4000001ff00 */
[----:B------:R-:W-:Y:S01]  /*25f0*/  CS2R R6, SRZ ;  /* 0x0000000000067805 */ /* 0x000fe2000001ff00 */
[----:B------:R-:W-:Y:S01]  /*2600*/  IMAD.U32 R12, RZ, RZ, UR4 ;  /* 0x00000004ff0c7e24 */ /* 0x000fe2000f8e00ff */
[----:B------:R-:W-:Y:S01]  /*2610*/  CS2R R4, SRZ ;  /* 0x0000000000047805 */ /* 0x000fe2000001ff00 */
[----:B------:R-:W-:Y:S06]  /*2620*/  @P0 BRA `(.L_x_48) ;  /* 0x0000000000a00947 */ /* 0x000fec0003800000 */
[----:B------:R-:W-:-:S13]  /*2630*/  ISETP.NE.AND P2, PT, R63, 0x3, PT ;  /* 0x000000033f00780c */ /* 0x000fda0003f45270 */
[----:B------:R-:W-:Y:S05]  /*2640*/  @!P2 BRA `(.L_x_49) ;  /* 0x000000000004a947 */ /* 0x000fea0003800000 */
[----:B------:R-:W-:Y:S01]  /*2650*/  BPT.TRAP 0x1 ;  /* 0x000000040000795c */ /* 0x000fe20000300000 */
.L_x_49:
[----:B------:R-:W-:Y:S01]  /*2660*/  IMAD.U32 R3, RZ, RZ, UR48 ;  /* 0x00000030ff037e24 */ /* 0x000fe2000f8e00ff */
[----:B------:R-:W-:Y:S02]  /*2670*/  SHF.L.U32 R0, R12, 0x1f, RZ ;  /* 0x0000001f0c007819 */ /* 0x000fe400000006ff */
[----:B------:R-:W-:Y:S02]  /*2680*/  CS2R R10, SRZ ;  /* 0x00000000000a7805 */ /* 0x000fe4000001ff00 */
[----:B------:R-:W-:-:S04]  /*2690*/  LEA R3, R3, UR52, 0x3 ;  /* 0x0000003403037c11 */ /* 0x000fc8000f8e18ff */
[----:B------:R-:W3:Y:S02]  /*26a0*/  SYNCS.PHASECHK.TRANS64.TRYWAIT P2, [R3+URZ+0x80], R0 ;  /* 0x00008000030075a7 */ /* 0x000ee4000804017f */
[----:B---3--:R-:W-:Y:S05]  /*26b0*/  @!P2 BRA `(.L_x_50) ;  /* 0x0000007000d0a947 */ /* 0x008fea0003800000 */
.L_x_233:
[----:B------:R-:W-:Y:S02]  /*26c0*/  CS2R R8, SRZ ;  /* 0x0000000000087805 */ /* 0x000fe4000001ff00 */
[----:B------:R-:W-:Y:S02]  /*26d0*/  CS2R R6, SRZ ;  /* 0x0000000000067805 */ /* 0x000fe4000001ff00 */
[----:B------:R-:W-:Y:S01]  /*26e0*/  CS2R R4, SRZ ;  /* 0x0000000000047805 */ /* 0x000fe2000001ff00 */
[----:B------:R-:W-:Y:S06]  /*26f0*/  @P1 BRA `(.L_x_51) ;  /* 0x0000000000541947 */ /* 0x000fec0003800000 */
[C---:B---3--:R-:W-:Y:S01]  /*2700*/  IMAD.SHL.U32 R3, R18.reuse, 0x20, RZ ;  /* 0x0000002012037824 */ /* 0x048fe200078e00ff */
[C---:B------:R-:W-:Y:S01]  /*2710*/  SHF.L.U32 R0, R18.reuse, 0x4, RZ ;  /* 0x0000000412007819 */ /* 0x040fe200000006ff */
[----:B------:R-:W-:Y:S01]  /*2720*/  IMAD.SHL.U32 R7, R18, 0x4, RZ ;  /* 0x0000000412077824 */ /* 0x000fe200078e00ff */
[----:B------:R-:W-:Y:S01]  /*2730*/  SHF.R.U32.HI R5, RZ, 0x1, R18 ;  /* 0x00000001ff057819 */ /* 0x000fe20000011612 */
[----:B------:R-:W-:Y:S05]  /*2740*/  WARPSYNC.ALL ;  /* 0x0000000000007948 */ /* 0x000fea0003800000 */
[----:B------:R-:W-:Y:S02]  /*2750*/  LOP3.LUT R0, R0, 0xe00, RZ, 0xc0, !PT ;  /* 0x00000e0000007812 */ /* 0x000fe400078ec0ff */
[----:B------:R-:W-:-:S02]  /*2760*/  LOP3.LUT R4, R3, 0xc0, RZ, 0xc0, !PT ;  /* 0x000000c003047812 */ /* 0x000fc400078ec0ff */
[----:B------:R-:W-:Y:S02]  /*2770*/  LOP3.LUT R0, R0, 0x20, R3, 0xf8, !PT ;  /* 0x0000002000007812 */ /* 0x000fe400078ef803 */
[----:B------:R-:W-:Y:S02]  /*2780*/  LOP3.LUT R4, R4, 0x8, R5, 0xf8, !PT ;  /* 0x0000000804047812 */ /* 0x000fe400078ef805 */
[----:B------:R-:W-:Y:S02]  /*2790*/  LOP3.LUT R0, R0, 0x100, R3, 0xf8, !PT ;  /* 0x0000010000007812 */ /* 0x000fe400078ef803 */
[----:B------:R-:W-:Y:S02]  /*27a0*/  LOP3.LUT R7, R4, 0x18, R7, 0x78, !PT ;  /* 0x0000001804077812 */ /* 0x000fe400078e7807 */
[----:B------:R-:W-:Y:S02]  /*27b0*/  MOV R3, UR48 ;  /* 0x0000003000037c02 */ /* 0x000fe40008000f00 */
[----:B------:R-:W-:-:S02]  /*27c0*/  LOP3.LUT R0, R0, R7, RZ, 0xfc, !PT ;  /* 0x0000000700007212 */ /* 0x000fc400078efcff */
[----:B------:R-:W-:-:S03]  /*27d0*/  LOP3.LUT P2, RZ, R18, 0x4, RZ, 0xc0, !PT ;  /* 0x0000000412ff7812 */ /* 0x000fc6000784c0ff */
[----:B------:R-:W-:-:S05]  /*27e0*/  IMAD R0, R3, 0x1000, R0 ;  /* 0x0000100003007824 */ /* 0x000fca00078e0200 */
[----:B------:R-:W-:-:S04]  /*27f0*/  LEA R0, R0, UR52, 0x1 ;  /* 0x0000003400007c11 */ /* 0x000fc8000f8e08ff */
[C---:B------:R-:W-:Y:S01]  /*2800*/  IADD3 R8, R0.reuse, 0x220, RZ ;  /* 0x0000022000087810 */ /* 0x040fe20007ffe0ff */
[----:B------:R-:W-:Y:S01]  /*2810*/  VIADD R3, R0, 0x200 ;  /* 0x0000020000037836 */ /* 0x000fe20000000000 */
[----:B------:R4:W3:Y:S03]  /*2820*/  LDSM.16.M88.4 R4, [R0+0x200] ;  /* 0x000200000004783b */ /* 0x0008e60000000200 */
[----:B------:R-:W-:-:S06]  /*2830*/  @P2 VIADD R8, R3, 0xffffffe0 ;  /* 0xffffffe003082836 */ /* 0x000fcc0000000000 */
[----:B----4-:R-:W1:Y:S02]  /*2840*/  LDSM.16.M88.4 R8, [R8] ;  /* 0x000000000808783b */ /* 0x010e640000000200 */
.L_x_51:
[----:B------:R-:W-:-:S04]  /*2850*/  UIADD3 UR4, UR48, 0x1, URZ ;  /* 0x0000000130047890 */ /* 0x000fc8000fffe03f */
[----:B------:R-:W-:-:S04]  /*2860*/  UISETP.NE.AND UP0, UPT, UR4, 0x3, UPT ;  /* 0x000000030400788c */ /* 0x000fc8000bf05270 */
[----:B------:R-:W-:Y:S02]  /*2870*/  USEL UR5, URZ, 0x1, UP0 ;  /* 0x000000013f057887 */ /* 0x000fe40008000000 */
[----:B------:R-:W-:-:S04]  /*2880*/  USEL UR4, UR4, URZ, UP0 ;  /* 0x0000003f04047287 */ /* 0x000fc80008000000 */
[----:B------:R-:W-:Y:S02]  /*2890*/  LOP3.LUT R12, R12, UR5, RZ, 0x3c, !PT ;  /* 0x000000050c0c7c12 */ /* 0x000fe4000f8e3cff */
[----:B------:R-:W-:-:S07]  /*28a0*/  IMAD.U32 R13, RZ, RZ, UR4 ;  /* 0x00000004ff0d7e24 */ /* 0x000fce000f8e00ff */
.L_x_48:
[----:B------:R-:W-:Y:S05]  /*28b0*/  BSYNC B0 ;  /* 0x0000000000007941 */ /* 0x000fea0003800000 */
.L_x_47:
[--C-:B---3--:R-:W-:Y:S02]  /*28c0*/  HADD2.F32 R0, -RZ, R4.reuse.H0_H0 ;  /* 0x20000004ff007230 */ /* 0x108fe40000004100 */
[C---:B-----5:R-:W-:Y:S01]  /*28d0*/  FMUL R24, R58.reuse, R24 ;  /* 0x000000183a187220 */ /* 0x060fe20000400000 */
[C---:B------:R-:W-:Y:S01]  /*28e0*/  FMUL R60, R58.reuse, R25 ;  /* 0x000000193a3c7220 */ /* 0x040fe20000400000 */
[----:B------:R-:W-:Y:S01]  /*28f0*/  MOV R73, 0x3bbb989d ;  /* 0x3bbb989d00497802 */ /* 0x000fe20000000f00 */
[----:B------:R-:W-:Y:S02]  /*2900*/  HADD2.F32 R14, -RZ, R5.H0_H0 ;  /* 0x20000005ff0e7230 */ /* 0x000fe40000004100 */
[----:B------:R-:W-:Y:S01]  /*2910*/  FFMA R3, R57, R0, R24 ;  /* 0x0000000039037223 */ /* 0x000fe20000000018 */
[----:B------:R-:W-:Y:S02]  /*2920*/  HADD2.F32 R0, -RZ, R4.H1_H1 ;  /* 0x30000004ff007230 */ /* 0x000fe40000004100 */
[----:B------:R-:W-:Y:S01]  /*2930*/  FMUL R21, R58, R28 ;  /* 0x0000001c3a157220 */ /* 0x000fe20000400000 */
[----:B------:R-:W-:-:S02]  /*2940*/  HADD2.F32 R24, -RZ, R6.H0_H0 ;  /* 0x20000006ff187230 */ /* 0x000fc40000004100 */
[C---:B------:R-:W-:Y:S01]  /*2950*/  FMUL R15, R58.reuse, R26 ;  /* 0x0000001a3a0f7220 */ /* 0x040fe20000400000 */
[----:B------:R-:W-:Y:S02]  /*2960*/  HADD2.F32 R20, -RZ, R5.H1_H1 ;  /* 0x30000005ff147230 */ /* 0x000fe40000004100 */
[C---:B------:R-:W-:Y:S01]  /*2970*/  FFMA R60, R57.reuse, R0, R60 ;  /* 0x00000000393c7223 */ /* 0x040fe2000000003c */
[----:B------:R-:W-:Y:S02]  /*2980*/  HADD2.F32 R0, -RZ, R6.H1_H1 ;  /* 0x30000006ff007230 */ /* 0x000fe40000004100 */
[----:B------:R-:W-:Y:S01]  /*2990*/  FFMA R21, R57, R24, R21 ;  /* 0x0000001839157223 */ /* 0x000fe20000000015 */
[----:B------:R-:W-:Y:S02]  /*29a0*/  IMAD.MOV.U32 R74, RZ, RZ, 0x437c0000 ;  /* 0x437c0000ff4a7424 */ /* 0x000fe400078e00ff */
[----:B------:R-:W-:Y:S01]  /*29b0*/  FFMA.SAT R25, -R3, R73, 0.5 ;  /* 0x3f00000003197423 */ /* 0x000fe20000002149 */
[C---:B------:R-:W-:Y:S01]  /*29c0*/  FMUL R27, R58.reuse, R27 ;  /* 0x0000001b3a1b7220 */ /* 0x040fe20000400000 */
[----:B------:R-:W-:Y:S01]  /*29d0*/  FFMA R15, R57, R14, R15 ;  /* 0x0000000e390f7223 */ /* 0x000fe2000000000f */
[----:B------:R-:W-:Y:S01]  /*29e0*/  FMUL R24, R58, R29 ;  /* 0x0000001d3a187220 */ /* 0x000fe20000400000 */
[----:B------:R-:W-:-:S02]  /*29f0*/  HADD2.F32 R14, -RZ, R7.H0_H0 ;  /* 0x20000007ff0e7230 */ /* 0x000fc40000004100 */
[----:B------:R-:W-:Y:S01]  /*2a00*/  FMUL R23, R58, R30 ;  /* 0x0000001e3a177220 */ /* 0x000fe20000400000 */
[----:B------:R-:W-:Y:S01]  /*2a10*/  FFMA.RM R25, R25, R74, 12582913 ;  /* 0x4b40000119197423 */ /* 0x000fe2000000404a */
[C---:B------:R-:W-:Y:S01]  /*2a20*/  FFMA R27, R57.reuse, R20, R27 ;  /* 0x00000014391b7223 */ /* 0x040fe2000000001b */
[C---:B------:R-:W-:Y:S01]  /*2a30*/  FFMA R24, R57.reuse, R0, R24 ;  /* 0x0000000039187223 */ /* 0x040fe20000000018 */
[----:B------:R-:W-:Y:S01]  /*2a40*/  FFMA.SAT R28, -R60, R73, 0.5 ;  /* 0x3f0000003c1c7423 */ /* 0x000fe20000002149 */
[--C-:B-1----:R-:W-:Y:S02]  /*2a50*/  HADD2.F32 R0, -RZ, R8.reuse.H0_H0 ;  /* 0x20000008ff007230 */ /* 0x102fe40000004100 */
[----:B------:R-:W-:Y:S01]  /*2a60*/  FFMA R23, R57, R14, R23 ;  /* 0x0000000e39177223 */ /* 0x000fe20000000017 */
[C---:B------:R-:W-:Y:S01]  /*2a70*/  FMUL R32, R58.reuse, R32 ;  /* 0x000000203a207220 */ /* 0x040fe20000400000 */
[----:B------:R-:W-:Y:S02]  /*2a80*/  HADD2.F32 R14, -RZ, R8.H1_H1 ;  /* 0x30000008ff0e7230 */ /* 0x000fe40000004100 */
[----:B------:R-:W-:Y:S01]  /*2a90*/  FADD R26, R25, -12583039 ;  /* 0xcb40007f191a7421 */ /* 0x000fe20000000000 */
[----:B------:R-:W-:Y:S01]  /*2aa0*/  FMUL R33, R58, R33 ;  /* 0x000000213a217220 */ /* 0x000fe20000400000 */
[----:B------:R-:W-:Y:S01]  /*2ab0*/  FFMA.RM R29, R28, R74, 12582913 ;  /* 0x4b4000011c1d7423 */ /* 0x000fe2000000404a */
[-C--:B--2---:R-:W-:Y:S01]  /*2ac0*/  FFMA.SAT R59, -R27, R73.reuse, 0.5 ;  /* 0x3f0000001b3b7423 */ /* 0x084fe20000002149 */
[----:B------:R-:W-:Y:S01]  /*2ad0*/  FFMA.SAT R28, -R15, R73, 0.5 ;  /* 0x3f0000000f1c7423 */ /* 0x000fe20000002149 */
[----:B------:R-:W-:Y:S01]  /*2ae0*/  FFMA R32, R57, R0, R32 ;  /* 0x0000000039207223 */ /* 0x000fe20000000020 */
[----:B------:R-:W-:-:S02]  /*2af0*/  HADD2.F32 R0, -RZ, R9.H0_H0 ;  /* 0x20000009ff007230 */ /* 0x000fc40000004100 */
[----:B------:R-:W-:Y:S01]  /*2b00*/  FFMA R26, -R3, 1.4426950216293334961, -R26 ;  /* 0x3fb8aa3b031a7823 */ /* 0x000fe2000000091a */
[----:B------:R-:W-:Y:S01]  /*2b10*/  FFMA R14, R57, R14, R33 ;  /* 0x0000000e390e7223 */ /* 0x000fe20000000021 */
[----:B------:R-:W-:Y:S01]  /*2b20*/  FMUL R34, R58, R34 ;  /* 0x000000223a227220 */ /* 0x000fe20000400000 */
[-C--:B------:R-:W-:Y:S01]  /*2b30*/  FFMA.RM R59, R59, R74.reuse, 12582913 ;  /* 0x4b4000013b3b7423 */ /* 0x080fe2000000404a */
[----:B------:R-:W-:Y:S01]  /*2b40*/  FFMA.RM R33, R28, R74, 12582913 ;  /* 0x4b4000011c217423 */ /* 0x000fe2000000404a */
[----:B------:R-:W-:Y:S02]  /*2b50*/  HADD2.F32 R20, -RZ, R7.H1_H1 ;  /* 0x30000007ff147230 */ /* 0x000fe40000004100 */
[C---:B------:R-:W-:Y:S01]  /*2b60*/  FMUL R31, R58.reuse, R31 ;  /* 0x0000001f3a1f7220 */ /* 0x040fe20000400000 */
[----:B------:R-:W-:Y:S01]  /*2b70*/  FFMA R3, -R3, 1.925963033500011079e-08, R26 ;  /* 0x32a5706003037823 */ /* 0x000fe2000000011a */
[----:B------:R-:W-:Y:S01]  /*2b80*/  FFMA R34, R57, R0, R34 ;  /* 0x0000000039227223 */ /* 0x000fe20000000022 */
[----:B------:R-:W-:Y:S01]  /*2b90*/  FMUL R26, R58, R35 ;  /* 0x000000233a1a7220 */ /* 0x000fe20000400000 */
[----:B------:R-:W-:Y:S01]  /*2ba0*/  FADD R62, R59, -12583039 ;  /* 0xcb40007f3b3e7421 */ /* 0x000fe20000000000 */
[----:B------:R-:W-:Y:S01]  /*2bb0*/  FADD R28, R33, -12583039 ;  /* 0xcb40007f211c7421 */ /* 0x000fe20000000000 */
[----:B------:R-:W-:-:S02]  /*2bc0*/  HADD2.F32 R0, -RZ, R9.H1_H1 ;  /* 0x30000009ff007230 */ /* 0x000fc40000004100 */
[-C--:B------:R-:W-:Y:S01]  /*2bd0*/  FFMA.SAT R35, -R21, R73.reuse, 0.5 ;  /* 0x3f00000015237423 */ /* 0x080fe20000002149 */
[----:B------:R-:W-:Y:S01]  /*2be0*/  FFMA R20, R57, R20, R31 ;  /* 0x0000001439147223 */ /* 0x000fe2000000001f */
[----:B------:R-:W-:Y:S01]  /*2bf0*/  FADD R31, R29, -12583039 ;  /* 0xcb40007f1d1f7421 */ /* 0x000fe20000000000 */
[----:B------:R-:W-:Y:S01]  /*2c00*/  FFMA R64, -R27, 1.4426950216293334961, -R62 ;  /* 0x3fb8aa3b1b407823 */ /* 0x000fe2000000093e */
[----:B------:R-:W-:Y:S01]  /*2c10*/  FFMA R28, -R15, 1.4426950216293334961, -R28 ;  /* 0x3fb8aa3b0f1c7823 */ /* 0x000fe2000000091c */
[----:B------:R-:W-:Y:S01]  /*2c20*/  FFMA.RM R35, R35, R74, 12582913 ;  /* 0x4b40000123237423 */ /* 0x000fe2000000404a */
[----:B------:R-:W-:Y:S01]  /*2c30*/  FFMA R26, R57, R0, R26 ;  /* 0x00000000391a7223 */ /* 0x000fe2000000001a */
[--C-:B------:R-:W-:Y:S02]  /*2c40*/  HADD2.F32 R0, -RZ, R10.reuse.H0_H0 ;  /* 0x2000000aff007230 */ /* 0x100fe40000004100 */
[----:B------:R-:W-:Y:S01]  /*2c50*/  FFMA R31, -R60, 1.4426950216293334961, -R31 ;  /* 0x3fb8aa3b3c1f7823 */ /* 0x000fe2000000091f */
[----:B------:R-:W-:Y:S01]  /*2c60*/  FMUL R36, R58, R36 ;  /* 0x000000243a247220 */ /* 0x000fe20000400000 */
[----:B------:R-:W-:Y:S01]  /*2c70*/  FFMA R64, -R27, 1.925963033500011079e-08, R64 ;  /* 0x32a570601b407823 */ /* 0x000fe20000000140 */
[----:B------:R-:W-:Y:S01]  /*2c80*/  FFMA R28, -R15, 1.925963033500011079e-08, R28 ;  /* 0x32a570600f1c7823 */ /* 0x000fe2000000011c */
[----:B------:R-:W-:Y:S01]  /*2c90*/  FADD R66, R35, -12583039 ;  /* 0xcb40007f23427421 */ /* 0x000fe20000000000 */
[----:B------:R-:W-:Y:S01]  /*2ca0*/  FFMA.SAT R27, -R20, R73, 0.5 ;  /* 0x3f000000141b7423 */ /* 0x000fe20000002149 */
[----:B------:R-:W-:Y:S01]  /*2cb0*/  FFMA R31, -R60, 1.925963033500011079e-08, R31 ;  /* 0x32a570603c1f7823 */ /* 0x000fe2000000011f */
[----:B------:R-:W-:Y:S01]  /*2cc0*/  FFMA R36, R57, R0, R36 ;  /* 0x0000000039247223 */ /* 0x000fe20000000024 */
[----:B------:R1:W-:Y:S01]  /*2cd0*/  MUFU.EX2 R62, R28 ;  /* 0x0000001c003e7308 */ /* 0x0003e20000000800 */
[----:B------:R-:W-:Y:S01]  /*2ce0*/  FFMA R66, -R21, 1.4426950216293334961, -R66 ;  /* 0x3fb8aa3b15427823 */ /* 0x000fe20000000942 */
[----:B------:R-:W-:-:S02]  /*2cf0*/  HADD2.F32 R0, -RZ, R10.H1_H1 ;  /* 0x3000000aff007230 */ /* 0x000fc40000004100 */
[----:B------:R-:W-:Y:S01]  /*2d00*/  FFMA.RM R27, R27, R74, 12582913 ;  /* 0x4b4000011b1b7423 */ /* 0x000fe2000000404a */
[----:B------:R-:W-:Y:S01]  /*2d10*/  FMUL R38, R58, R38 ;  /* 0x000000263a267220 */ /* 0x000fe20000400000 */
[----:B------:R-:W-:Y:S01]  /*2d20*/  FFMA R66, -R21, 1.925963033500011079e-08, R66 ;  /* 0x32a5706015427823 */ /* 0x000fe20000000142 */
[-C--:B------:R-:W-:Y:S01]  /*2d30*/  FFMA.SAT R21, -R23, R73.reuse, 0.5 ;  /* 0x3f00000017157423 */ /* 0x080fe20000002149 */
[----:B------:R-:W-:Y:S01]  /*2d40*/  FFMA.SAT R67, -R26, R73, 0.5 ;  /* 0x3f0000001a437423 */ /* 0x000fe20000002149 */
[----:B------:R2:W-:Y:S01]  /*2d50*/  MUFU.EX2 R60, R31 ;  /* 0x0000001f003c7308 */ /* 0x0005e20000000800 */
[----:B-1----:R-:W-:Y:S01]  /*2d60*/  FMUL R28, R58, R37 ;  /* 0x000000253a1c7220 */ /* 0x002fe20000400000 */
[-C--:B------:R-:W-:Y:S01]  /*2d70*/  FFMA.RM R21, R21, R74.reuse, 12582913 ;  /* 0x4b40000115157423 */ /* 0x080fe2000000404a */
[----:B------:R-:W-:Y:S01]  /*2d80*/  FFMA.SAT R37, -R32, R73, 0.5 ;  /* 0x3f00000020257423 */ /* 0x000fe20000002149 */
[----:B------:R-:W-:Y:S01]  /*2d90*/  FFMA.RM R67, R67, R74, 12582913 ;  /* 0x4b40000143437423 */ /* 0x000fe2000000404a */
[----:B------:R-:W-:Y:S01]  /*2da0*/  FFMA R28, R57, R0, R28 ;  /* 0x00000000391c7223 */ /* 0x000fe2000000001c */
[----:B------:R-:W-:-:S02]  /*2db0*/  HADD2.F32 R0, -RZ, R11.H0_H0 ;  /* 0x2000000bff007230 */ /* 0x000fc40000004100 */
[----:B------:R-:W-:Y:S01]  /*2dc0*/  FADD R68, R21, -12583039 ;  /* 0xcb40007f15447421 */ /* 0x000fe20000000000 */
[----:B------:R1:W3:Y:S01]  /*2dd0*/  MUFU.EX2 R30, R3 ;  /* 0x00000003001e7308 */ /* 0x0002e20000000800 */
[----:B--2---:R-:W-:Y:S01]  /*2de0*/  FADD R31, R27, -12583039 ;  /* 0xcb40007f1b1f7421 */ /* 0x004fe20000000000 */
[----:B------:R-:W-:Y:S01]  /*2df0*/  FFMA.RM R37, R37, R74, 12582913 ;  /* 0x4b40000125257423 */ /* 0x000fe2000000404a */
[----:B------:R-:W-:Y:S01]  /*2e00*/  FFMA R38, R57, R0, R38 ;  /* 0x0000000039267223 */ /* 0x000fe20000000026 */
[----:B------:R-:W-:Y:S02]  /*2e10*/  HADD2.F32 R0, -RZ, R11.H1_H1 ;  /* 0x3000000bff007230 */ /* 0x000fe40000004100 */
[----:B------:R-:W-:Y:S01]  /*2e20*/  FFMA R31, -R20, 1.4426950216293334961, -R31 ;  /* 0x3fb8aa3b141f7823 */ /* 0x000fe2000000091f */
[----:B------:R-:W-:Y:S01]  /*2e30*/  FFMA R68, -R23, 1.4426950216293334961, -R68 ;  /* 0x3fb8aa3b17447823 */ /* 0x000fe20000000944 */
[----:B------:R-:W-:Y:S01]  /*2e40*/  FADD R69, R67, -12583039 ;  /* 0xcb40007f43457421 */ /* 0x000fe20000000000 */
[-C--:B------:R-:W-:Y:S01]  /*2e50*/  FFMA.SAT R71, -R38, R73.reuse, 0.5 ;  /* 0x3f00000026477423 */ /* 0x080fe20000002149 */
[----:B-1----:R-:W-:Y:S01]  /*2e60*/  FFMA.SAT R3, -R24, R73, 0.5 ;  /* 0x3f00000018037423 */ /* 0x002fe20000002149 */
[----:B------:R-:W-:Y:S01]  /*2e70*/  FFMA R31, -R20, 1.925963033500011079e-08, R31 ;  /* 0x32a57060141f7823 */ /* 0x000fe2000000011f */
[----:B------:R-:W-:Y:S01]  /*2e80*/  FMUL R20, R58, R39 ;  /* 0x000000273a147220 */ /* 0x000fe20000400000 */
[----:B------:R-:W-:Y:S01]  /*2e90*/  FFMA R68, -R23, 1.925963033500011079e-08, R68 ;  /* 0x32a5706017447823 */ /* 0x000fe20000000144 */
[----:B------:R-:W-:Y:S01]  /*2ea0*/  FFMA.RM R3, R3, R74, 12582913 ;  /* 0x4b40000103037423 */ /* 0x000fe2000000404a */
[-C--:B------:R-:W-:Y:S01]  /*2eb0*/  FFMA.SAT R23, -R14, R73.reuse, 0.5 ;  /* 0x3f0000000e177423 */ /* 0x080fe20000002149 */
[----:B------:R-:W-:Y:S01]  /*2ec0*/  FFMA R20, R57, R0, R20 ;  /* 0x0000000039147223 */ /* 0x000fe20000000014 */
[----:B------:R-:W-:Y:S01]  /*2ed0*/  FFMA.SAT R0, -R34, R73, 0.5 ;  /* 0x3f00000022007423 */ /* 0x000fe20000002149 */
[----:B------:R-:W-:Y:S01]  /*2ee0*/  FADD R15, R3, -12583039 ;  /* 0xcb40007f030f7421 */ /* 0x000fe20000000000 */
[-C--:B------:R-:W-:Y:S01]  /*2ef0*/  FFMA.RM R23, R23, R74.reuse, 12582913 ;  /* 0x4b40000117177423 */ /* 0x080fe2000000404a */
[----:B------:R1:W-:Y:S01]  /*2f00*/  MUFU.EX2 R70, R31 ;  /* 0x0000001f00467308 */ /* 0x0003e20000000800 */
[-C--:B------:R-:W-:Y:S01]  /*2f10*/  FFMA.RM R65, R0, R74.reuse, 12582913 ;  /* 0x4b40000100417423 */ /* 0x080fe2000000404a */
[----:B------:R-:W-:Y:S01]  /*2f20*/  FFMA R15, -R24, 1.4426950216293334961, -R15 ;  /* 0x3fb8aa3b180f7823 */ /* 0x000fe2000000090f */
[----:B------:R-:W-:Y:S01]  /*2f30*/  LOP3.LUT R0, R18, 0xff, RZ, 0xc0, !PT ;  /* 0x000000ff12007812 */ /* 0x000fe200078ec0ff */
[----:B------:R-:W-:Y:S01]  /*2f40*/  FFMA R69, -R26, 1.4426950216293334961, -R69 ;  /* 0x3fb8aa3b1a457823 */ /* 0x000fe20000000945 */
[----:B------:R-:W-:Y:S01]  /*2f50*/  FADD R39, R23, -12583039 ;  /* 0xcb40007f17277421 */ /* 0x000fe20000000000 */
[----:B------:R-:W-:Y:S01]  /*2f60*/  FFMA R15, -R24, 1.925963033500011079e-08, R15 ;  /* 0x32a57060180f7823 */ /* 0x000fe2000000010f */
[----:B------:R-:W-:Y:S01]  /*2f70*/  FFMA.RM R72, R71, R74, 12582913 ;  /* 0x4b40000147487423 */ /* 0x000fe2000000404a */
[----:B------:R-:W-:-:S02]  /*2f80*/  VIADD R0, R0, 0x1f ;  /* 0x0000001f00007836 */ /* 0x000fc40000000000 */
[----:B-1----:R-:W-:Y:S01]  /*2f90*/  FADD R31, R65, -12583039 ;  /* 0xcb40007f411f7421 */ /* 0x002fe20000000000 */
[----:B------:R1:W2:Y:S01]  /*2fa0*/  MUFU.EX2 R24, R15 ;  /* 0x0000000f00187308 */ /* 0x0002a20000000800 */
[----:B------:R-:W-:Y:S01]  /*2fb0*/  FFMA R69, -R26, 1.925963033500011079e-08, R69 ;  /* 0x32a570601a457823 */ /* 0x000fe20000000145 */
[-C--:B------:R-:W-:Y:S01]  /*2fc0*/  FFMA.SAT R26, -R28, R73.reuse, 0.5 ;  /* 0x3f0000001c1a7423 */ /* 0x080fe20000002149 */
[----:B------:R-:W-:Y:S01]  /*2fd0*/  FFMA R31, -R34, 1.4426950216293334961, -R31 ;  /* 0x3fb8aa3b221f7823 */ /* 0x000fe2000000091f */
[----:B------:R-:W-:Y:S01]  /*2fe0*/  ISETP.GT.U32.AND P5, PT, R0, 0x3e, PT ;  /* 0x0000003e0000780c */ /* 0x000fe20003fa4070 */
[----:B------:R-:W-:Y:S01]  /*2ff0*/  FFMA R39, -R14, 1.4426950216293334961, -R39 ;  /* 0x3fb8aa3b0e277823 */ /* 0x000fe20000000927 */
[-C--:B------:R-:W-:Y:S01]  /*3000*/  FFMA.SAT R0, -R36, R73.reuse, 0.5 ;  /* 0x3f00000024007423 */ /* 0x080fe20000002149 */
[----:B------:R-:W-:Y:S01]  /*3010*/  FFMA.SAT R73, -R20, R73, 0.5 ;  /* 0x3f00000014497423 */ /* 0x000fe20000002149 */
[----:B------:R-:W-:Y:S01]  /*3020*/  FFMA R31, -R34, 1.925963033500011079e-08, R31 ;  /* 0x32a57060221f7823 */ /* 0x000fe2000000011f */
[----:B-1----:R-:W-:Y:S01]  /*3030*/  FADD R15, R37, -12583039 ;  /* 0xcb40007f250f7421 */ /* 0x002fe20000000000 */
[-C--:B------:R-:W-:Y:S01]  /*3040*/  FFMA.RM R34, R26, R74.reuse, 12582913 ;  /* 0x4b4000011a227423 */ /* 0x080fe2000000404a */
[----:B------:R-:W-:Y:S01]  /*3050*/  FFMA R39, -R14, 1.925963033500011079e-08, R39 ;  /* 0x32a570600e277823 */ /* 0x000fe20000000127 */
[----:B------:R-:W-:Y:S01]  /*3060*/  FFMA.RM R73, R73, R74, 12582913 ;  /* 0x4b40000149497423 */ /* 0x000fe2000000404a */
[----:B------:R-:W-:Y:S01]  /*3070*/  FFMA R15, -R32, 1.4426950216293334961, -R15 ;  /* 0x3fb8aa3b200f7823 */ /* 0x000fe2000000090f */
[----:B------:R-:W-:Y:S01]  /*3080*/  SHF.L.U32 R25, R25, 0x17, RZ ;  /* 0x0000001719197819 */ /* 0x000fe200000006ff */
[----:B------:R-:W-:Y:S01]  /*3090*/  FADD R71, R34, -12583039 ;  /* 0xcb40007f22477421 */ /* 0x000fe20000000000 */
[----:B------:R-:W-:Y:S01]  /*30a0*/  MUFU.EX2 R14, R39 ;  /* 0x00000027000e7308 */ /* 0x000fe20000000800 */
[----:B------:R-:W-:Y:S01]  /*30b0*/  FFMA R15, -R32, 1.925963033500011079e-08, R15 ;  /* 0x32a57060200f7823 */ /* 0x000fe2000000010f */
[----:B------:R-:W-:-:S02]  /*30c0*/  IMAD.SHL.U32 R29, R29, 0x800000, RZ ;  /* 0x008000001d1d7824 */ /* 0x000fc400078e00ff */
[----:B------:R-:W-:Y:S01]  /*30d0*/  FADD R75, R73, -12583039 ;  /* 0xcb40007f494b7421 */ /* 0x000fe20000000000 */
[----:B------:R-:W-:Y:S02]  /*30e0*/  IMAD.SHL.U32 R3, R3, 0x800000, RZ ;  /* 0x0080000003037824 */ /* 0x000fe400078e00ff */
[----:B---3--:R-:W-:Y:S01]  /*30f0*/  FFMA R25, R25, R30, 1 ;  /* 0x3f80000019197423 */ /* 0x008fe2000000001e */
[----:B------:R-:W-:Y:S01]  /*3100*/  FFMA R71, -R28, 1.4426950216293334961, -R71 ;  /* 0x3fb8aa3b1c477823 */ /* 0x000fe20000000947 */
[----:B------:R-:W-:Y:S01]  /*3110*/  FFMA R60, R29, R60, 1 ;  /* 0x3f8000001d3c7423 */ /* 0x000fe2000000003c */
[----:B------:R1:W-:Y:S01]  /*3120*/  MUFU.EX2 R32, R15 ;  /* 0x0000000f00207308 */ /* 0x0003e20000000800 */
[----:B------:R-:W-:Y:S01]  /*3130*/  FFMA R75, -R20, 1.4426950216293334961, -R75 ;  /* 0x3fb8aa3b144b7823 */ /* 0x000fe2000000094b */
[----:B--2---:R-:W-:Y:S01]  /*3140*/  FFMA R29, R3, R24, 1 ;  /* 0x3f800000031d7423 */ /* 0x004fe20000000018 */
[----:B------:R-:W-:Y:S02]  /*3150*/  VIADD R3, R25, 0x1800000 ;  /* 0x0180000019037836 */ /* 0x000fe40000000000 */
[----:B------:R-:W-:Y:S01]  /*3160*/  FFMA R71, -R28, 1.925963033500011079e-08, R71 ;  /* 0x32a570601c477823 */ /* 0x000fe20000000147 */
[----:B------:R-:W-:Y:S01]  /*3170*/  FFMA R75, -R20, 1.925963033500011079e-08, R75 ;  /* 0x32a57060144b7823 */ /* 0x000fe2000000014b */
[----:B------:R-:W-:Y:S01]  /*3180*/  IMAD.SHL.U32 R33, R33, 0x800000, RZ ;  /* 0x0080000021217824 */ /* 0x000fe200078e00ff */
[----:B------:R-:W-:Y:S01]  /*3190*/  SHF.L.U32 R59, R59, 0x17, RZ ;  /* 0x000000173b3b7819 */ /* 0x000fe200000006ff */
[----:B------:R-:W2:Y:S01]  /*31a0*/  MUFU.EX2 R64, R64 ;  /* 0x0000004000407308 */ /* 0x000ea20000000800 */
[----:B-1----:R-:W-:Y:S01]  /*31b0*/  FFMA.RM R15, R0, R74, 12582913 ;  /* 0x4b400001000f7423 */ /* 0x002fe2000000404a */
[----:B------:R-:W-:Y:S01]  /*31c0*/  LOP3.LUT R3, R3, 0x7f800000, RZ, 0xc0, !PT ;  /* 0x7f80000003037812 */ /* 0x000fe200078ec0ff */
[----:B------:R-:W-:Y:S01]  /*31d0*/  IMAD.SHL.U32 R35, R35, 0x800000, RZ ;  /* 0x0080000023237824 */ /* 0x000fe200078e00ff */
[----:B------:R-:W-:Y:S01]  /*31e0*/  SHF.L.U32 R21, R21, 0x17, RZ ;  /* 0x0000001715157819 */ /* 0x000fe200000006ff */
[----:B------:R-:W-:Y:S01]  /*31f0*/  FADD R39, R15, -12583039 ;  /* 0xcb40007f0f277421 */ /* 0x000fe20000000000 */
[----:B------:R-:W-:Y:S01]  /*3200*/  ISETP.GT.U32.AND P2, PT, R3, 0x1ffffff, PT ;  /* 0x01ffffff0300780c */ /* 0x000fe20003f44070 */
[----:B------:R-:W-:Y:S01]  /*3210*/  IMAD.SHL.U32 R27, R27, 0x800000, RZ ;  /* 0x008000001b1b7824 */ /* 0x000fe200078e00ff */
[----:B------:R1:W3:Y:S01]  /*3220*/  MUFU.EX2 R0, R31 ;  /* 0x0000001f00007308 */ /* 0x0002e20000000800 */
[C---:B------:R-:W-:Y:S01]  /*3230*/  FFMA R39, -R36.reuse, 1.4426950216293334961, -R39 ;  /* 0x3fb8aa3b24277823 */ /* 0x040fe20000000927 */
[----:B------:R-:W-:Y:S01]  /*3240*/  SHF.L.U32 R23, R23, 0x17, RZ ;  /* 0x0000001717177819 */ /* 0x000fe200000006ff */
[----:B------:R-:W-:Y:S01]  /*3250*/  IMAD.SHL.U32 R37, R37, 0x800000, RZ ;  /* 0x0080000025257824 */ /* 0x000fe200078e00ff */
[----:B------:R-:W-:Y:S01]  /*3260*/  SHF.L.U32 R67, R67, 0x17, RZ ;  /* 0x0000001743437819 */ /* 0x000fe200000006ff */
[----:B------:R-:W-:Y:S01]  /*3270*/  FFMA R39, -R36, 1.925963033500011079e-08, R39 ;  /* 0x32a5706024277823 */ /* 0x000fe20000000127 */
[----:B------:R-:W-:Y:S01]  /*3280*/  IMAD.SHL.U32 R65, R65, 0x800000, RZ ;  /* 0x0080000041417824 */ /* 0x000fe200078e00ff */
[----:B------:R-:W-:Y:S01]  /*3290*/  BSSY B1, `(.L_x_52) ;  /* 0x0000026000017945 */ /* 0x000fe20003800000 */
[----:B------:R-:W4:Y:S01]  /*32a0*/  MUFU.EX2 R66, R66 ;  /* 0x0000004200427308 */ /* 0x000f220000000800 */
[C---:B-1----:R-:W-:Y:S01]  /*32b0*/  FADD R31, R72.reuse, -12583039 ;  /* 0xcb40007f481f7421 */ /* 0x042fe20000000000 */
[----:B------:R-:W-:Y:S01]  /*32c0*/  SHF.L.U32 R72, R72, 0x17, RZ ;  /* 0x0000001748487819 */ /* 0x000fe200000006ff */
[----:B------:R-:W-:-:S02]  /*32d0*/  IMAD.SHL.U32 R15, R15, 0x800000, RZ ;  /* 0x008000000f0f7824 */ /* 0x000fc400078e00ff */
[----:B------:R-:W-:Y:S01]  /*32e0*/  FFMA R62, R33, R62, 1 ;  /* 0x3f800000213e7423 */ /* 0x000fe2000000003e */
[----:B------:R-:W-:Y:S01]  /*32f0*/  FFMA R31, -R38, 1.4426950216293334961, -R31 ;  /* 0x3fb8aa3b261f7823 */ /* 0x000fe2000000091f */
[----:B------:R-:W-:Y:S02]  /*3300*/  IMAD.SHL.U32 R34, R34, 0x800000, RZ ;  /* 0x0080000022227824 */ /* 0x000fe400078e00ff */
[----:B--2---:R-:W-:Y:S01]  /*3310*/  FFMA R59, R59, R64, 1 ;  /* 0x3f8000003b3b7423 */ /* 0x004fe20000000040 */
[----:B------:R-:W1:Y:S01]  /*3320*/  MUFU.EX2 R68, R68 ;  /* 0x0000004400447308 */ /* 0x000e620000000800 */
[----:B------:R-:W-:Y:S01]  /*3330*/  FFMA R31, -R38, 1.925963033500011079e-08, R31 ;  /* 0x32a57060261f7823 */ /* 0x000fe2000000011f */
[----:B------:R-:W-:Y:S02]  /*3340*/  IMAD.SHL.U32 R73, R73, 0x800000, RZ ;  /* 0x0080000049497824 */ /* 0x000fe400078e00ff */
[----:B------:R-:W-:Y:S01]  /*3350*/  FFMA R33, R27, R70, 1 ;  /* 0x3f8000001b217423 */ /* 0x000fe20000000046 */
[----:B------:R-:W-:Y:S01]  /*3360*/  FFMA R32, R37, R32, 1 ;  /* 0x3f80000025207423 */ /* 0x000fe20000000020 */
[----:B---3--:R-:W-:-:S02]  /*3370*/  FFMA R64, R65, R0, 1 ;  /* 0x3f80000041407423 */ /* 0x008fc40000000000 */
[----:B------:R-:W2:Y:S01]  /*3380*/  MUFU.EX2 R26, R69 ;  /* 0x00000045001a7308 */ /* 0x000ea20000000800 */
[----:B----4-:R-:W-:Y:S01]  /*3390*/  FFMA R66, R35, R66, 1 ;  /* 0x3f80000023427423 */ /* 0x010fe20000000042 */
[----:B------:R-:W-:-:S06]  /*33a0*/  FFMA R35, R23, R14, 1 ;  /* 0x3f80000017237423 */ /* 0x000fcc000000000e */
[----:B------:R-:W3:Y:S01]  /*33b0*/  MUFU.EX2 R28, R39 ;  /* 0x00000027001c7308 */ /* 0x000ee20000000800 */
[----:B-1----:R-:W-:-:S07]  /*33c0*/  FFMA R68, R21, R68, 1 ;  /* 0x3f80000015447423 */ /* 0x002fce0000000044 */
[----:B------:R-:W1:Y:S01]  /*33d0*/  MUFU.EX2 R71, R71 ;  /* 0x0000004700477308 */ /* 0x000e620000000800 */
[----:B--2---:R-:W-:-:S07]  /*33e0*/  FFMA R67, R67, R26, 1 ;  /* 0x3f80000043437423 */ /* 0x004fce000000001a */
[----:B------:R-:W2:Y:S01]  /*33f0*/  MUFU.EX2 R31, R31 ;  /* 0x0000001f001f7308 */ /* 0x000ea20000000800 */
[----:B---3--:R-:W-:-:S07]  /*3400*/  FFMA R70, R15, R28, 1 ;  /* 0x3f8000000f467423 */ /* 0x008fce000000001c */
[----:B------:R-:W3:Y:S01]  /*3410*/  MUFU.EX2 R20, R75 ;  /* 0x0000004b00147308 */ /* 0x000ee20000000800 */
[----:B-1----:R-:W-:Y:S01]  /*3420*/  FFMA R71, R34, R71, 1 ;  /* 0x3f80000022477423 */ /* 0x002fe20000000047 */
[----:B--2---:R-:W-:Y:S01]  /*3430*/  FFMA R72, R72, R31, 1 ;  /* 0x3f80000048487423 */ /* 0x004fe2000000001f */
[----:B---3--:R-:W-:Y:S01]  /*3440*/  FFMA R73, R73, R20, 1 ;  /* 0x3f80000049497423 */ /* 0x008fe20000000014 */
[----:B------:R-:W-:Y:S06]  /*3450*/  @P2 BRA `(.L_x_53) ;  /* 0x0000000000142947 */ /* 0x000fec0003800000 */
[----:B------:R-:W-:Y:S01]  /*3460*/  IMAD.MOV.U32 R3, RZ, RZ, R25 ;  /* 0x000000ffff037224 */ /* 0x000fe200078e0019 */
[----:B------:R-:W-:-:S07]  /*3470*/  MOV R38, 0x3490 ;  /* 0x0000349000267802 */ /* 0x000fce0000000f00 */
[----:B------:R-:W-:Y:S05]  /*3480*/  CALL.REL.NOINC `($__internal_0_$__cuda_sm20_rcp_rn_f32_slowpath) ;  /* 0x0000006800d47944 */ /* 0x000fea0003c00000 */
[----:B------:R-:W-:Y:S01]  /*3490*/  MOV R14, R0 ;  /* 0x00000000000e7202 */ /* 0x000fe20000000f00 */
[----:B------:R-:W-:Y:S06]  /*34a0*/  BRA `(.L_x_54) ;  /* 0x0000000000107947 */ /* 0x000fec0003800000 */
.L_x_53:
[----:B------:R-:W1:Y:S02]  /*34b0*/  MUFU.RCP R14, R25 ;  /* 0x00000019000e7308 */ /* 0x000e640000001000 */
[----:B-1----:R-:W-:-:S04]  /*34c0*/  FFMA R0, R25, R14, -1 ;  /* 0xbf80000019007423 */ /* 0x002fc8000000000e */
[----:B------:R-:W-:-:S04]  /*34d0*/  FADD.FTZ R3, -R0, -RZ ;  /* 0x800000ff00037221 */ /* 0x000fc80000010100 */
[----:B------:R-:W-:-:S07]  /*34e0*/  FFMA R14, R14, R3, R14 ;  /* 0x000000030e0e7223 */ /* 0x000fce000000000e */
.L_x_54:
[----:B------:R-:W-:Y:S05]  /*34f0*/  BSYNC B1 ;  /* 0x0000000000017941 */ /* 0x000fea0003800000 */
.L_x_52:
[----:B------:R-:W-:Y:S01]  /*3500*/  VIADD R0, R60, 0x1800000 ;  /* 0x018000003c007836 */ /* 0x000fe20000000000 */
[----:B------:R-:W-:Y:S04]  /*3510*/  BSSY B1, `(.L_x_55) ;  /* 0x000000d000017945 */ /* 0x000fe80003800000 */
[----:B------:R-:W-:-:S04]  /*3520*/  LOP3.LUT R0, R0, 0x7f800000, RZ, 0xc0, !PT ;  /* 0x7f80000000007812 */ /* 0x000fc800078ec0ff */
[----:B------:R-:W-:-:S13]  /*3530*/  ISETP.GT.U32.AND P2, PT, R0, 0x1ffffff, PT ;  /* 0x01ffffff0000780c */ /* 0x000fda0003f44070 */
[----:B------:R-:W-:Y:S05]  /*3540*/  @P2 BRA `(.L_x_56) ;  /* 0x0000000000142947 */ /* 0x000fea0003800000 */
[----:B------:R-:W-:Y:S01]  /*3550*/  IMAD.MOV.U32 R3, RZ, RZ, R60 ;  /* 0x000000ffff037224 */ /* 0x000fe200078e003c */
[----:B------:R-:W-:-:S07]  /*3560*/  MOV R38, 0x3580 ;  /* 0x0000358000267802 */ /* 0x000fce0000000f00 */
[----:B------:R-:W-:Y:S05]  /*3570*/  CALL.REL.NOINC `($__internal_0_$__cuda_sm20_rcp_rn_f32_slowpath) ;  /* 0x0000006800987944 */ /* 0x000fea0003c00000 */
[----:B------:R-:W-:Y:S01]  /*3580*/  MOV R15, R0 ;  /* 0x00000000000f7202 */ /* 0x000fe20000000f00 */
[----:B------:R-:W-:Y:S06]  /*3590*/  BRA `(.L_x_57) ;  /* 0x0000000000107947 */ /* 0x000fec0003800000 */
.L_x_56:
[----:B------:R-:W1:Y:S02]  /*35a0*/  MUFU.RCP R15, R60 ;  /* 0x0000003c000f7308 */ /* 0x000e640000001000 */
[----:B-1----:R-:W-:-:S04]  /*35b0*/  FFMA R0, R60, R15, -1 ;  /* 0xbf8000003c007423 */ /* 0x002fc8000000000f */
[----:B------:R-:W-:-:S04]  /*35c0*/  FADD.FTZ R0, -R0, -RZ ;  /* 0x800000ff00007221 */ /* 0x000fc80000010100 */
[----:B------:R-:W-:-:S07]  /*35d0*/  FFMA R15, R15, R0, R15 ;  /* 0x000000000f0f7223 */ /* 0x000fce000000000f */
.L_x_57:
[----:B------:R-:W-:Y:S05]  /*35e0*/  BSYNC B1 ;  /* 0x0000000000017941 */ /* 0x000fea0003800000 */
.L_x_55:
        /* <DEDUP_REMOVED lines=10> */
.L_x_59:
[----:B------:R-:W1:Y:S02]  /*3690*/  MUFU.RCP R23, R62 ;  /* 0x0000003e00177308 */ /* 0x000e640000001000 */
[----:B-1----:R-:W-:-:S04]  /*36a0*/  FFMA R0, R62, R23, -1 ;  /* 0xbf8000003e007423 */ /* 0x002fc80000000017 */
[----:B------:R-:W-:-:S04]  /*36b0*/  FADD.FTZ R0, -R0, -RZ ;  /* 0x800000ff00007221 */ /* 0x000fc80000010100 */
[----:B------:R-:W-:-:S07]  /*36c0*/  FFMA R23, R23, R0, R23 ;  /* 0x0000000017177223 */ /* 0x000fce0000000017 */
.L_x_60:
[----:B------:R-:W-:Y:S05]  /*36d0*/  BSYNC B1 ;  /* 0x0000000000017941 */ /* 0x000fea0003800000 */
.L_x_58:
        /* <DEDUP_REMOVED lines=10> */
.L_x_62:
[----:B------:R-:W1:Y:S02]  /*3780*/  MUFU.RCP R24, R59 ;  /* 0x0000003b00187308 */ /* 0x000e640000001000 */
[----:B-1----:R-:W-:-:S04]  /*3790*/  FFMA R0, R59, R24, -1 ;  /* 0xbf8000003b007423 */ /* 0x002fc80000000018 */
[----:B------:R-:W-:-:S04]  /*37a0*/  FADD.FTZ R3, -R0, -RZ ;  /* 0x800000ff00037221 */ /* 0x000fc80000010100 */
[----:B------:R-:W-:-:S07]  /*37b0*/  FFMA R24, R24, R3, R24 ;  /* 0x0000000318187223 */ /* 0x000fce0000000018 */
.L_x_63:
[----:B------:R-:W-:Y:S05]  /*37c0*/  BSYNC B1 ;  /* 0x0000000000017941 */ /* 0x000fea0003800000 */
.L_x_61:
        /* <DEDUP_REMOVED lines=10> */
.L_x_65:
[----:B------:R-:W1:Y:S02]  /*3870*/  MUFU.RCP R25, R66 ;  /* 0x0000004200197308 */ /* 0x000e640000001000 */
[----:B-1----:R-:W-:-:S04]  /*3880*/  FFMA R0, R66, R25, -1 ;  /* 0xbf80000042007423 */ /* 0x002fc80000000019 */
[----:B------:R-:W-:-:S04]  /*3890*/  FADD.FTZ R0, -R0, -RZ ;  /* 0x800000ff00007221 */ /* 0x000fc80000010100 */
[----:B------:R-:W-:-:S07]  /*38a0*/  FFMA R25, R25, R0, R25 ;  /* 0x0000000019197223 */ /* 0x000fce0000000019 */
.L_x_66:
[----:B------:R-:W-:Y:S05]  /*38b0*/  BSYNC B1 ;  /* 0x0000000000017941 */ /* 0x000fea0003800000 */
.L_x_64:
        /* <DEDUP_REMOVED lines=10> */
.L_x_68:
[----:B------:R-:W1:Y:S02]  /*3960*/  MUFU.RCP R26, R29 ;  /* 0x0000001d001a7308 */ /* 0x000e640000001000 */
[----:B-1----:R-:W-:-:S04]  /*3970*/  FFMA R0, R29, R26, -1 ;  /* 0xbf8000001d007423 */ /* 0x002fc8000000001a */
[----:B------:R-:W-:-:S04]  /*3980*/  FADD.FTZ R3, -R0, -RZ ;  /* 0x800000ff00037221 */ /* 0x000fc80000010100 */
[----:B------:R-:W-:-:S07]  /*3990*/  FFMA R26, R26, R3, R26 ;  /* 0x000000031a1a7223 */ /* 0x000fce000000001a */
.L_x_69:
[----:B------:R-:W-:Y:S05]  /*39a0*/  BSYNC B1 ;  /* 0x0000000000017941 */ /* 0x000fea0003800000 */
.L_x_67:
        /* <DEDUP_REMOVED lines=10> */
.L_x_71:
[----:B------:R-:W1:Y:S02]  /*3a50*/  MUFU.RCP R27, R68 ;  /* 0x00000044001b7308 */ /* 0x000e640000001000 */
[----:B-1----:R-:W-:-:S04]  /*3a60*/  FFMA R0, R68, R27, -1 ;  /* 0xbf80000044007423 */ /* 0x002fc8000000001b */
[----:B------:R-:W-:-:S04]  /*3a70*/  FADD.FTZ R0, -R0, -RZ ;  /* 0x800000ff00007221 */ /* 0x000fc80000010100 */
[----:B------:R-:W-:-:S07]  /*3a80*/  FFMA R27, R27, R0, R27 ;  /* 0x000000001b1b7223 */ /* 0x000fce000000001b */
.L_x_72:
[----:B------:R-:W-:Y:S05]  /*3a90*/  BSYNC B1 ;  /* 0x0000000000017941 */ /* 0x000fea0003800000 */
.L_x_70:
        /* <DEDUP_REMOVED lines=10> */
.L_x_74:
[----:B------:R-:W1:Y:S02]  /*3b40*/  MUFU.RCP R28, R33 ;  /* 0x00000021001c7308 */ /* 0x000e640000001000 */
[----:B-1----:R-:W-:-:S04]  /*3b50*/  FFMA R0, R33, R28, -1 ;  /* 0xbf80000021007423 */ /* 0x002fc8000000001c */
[----:B------:R-:W-:-:S04]  /*3b60*/  FADD.FTZ R3, -R0, -RZ ;  /* 0x800000ff00037221 */ /* 0x000fc80000010100 */
[----:B------:R-:W-:-:S07]  /*3b70*/  FFMA R28, R28, R3, R28 ;  /* 0x000000031c1c7223 */ /* 0x000fce000000001c */
.L_x_75:
[----:B------:R-:W-:Y:S05]  /*3b80*/  BSYNC B1 ;  /* 0x0000000000017941 */ /* 0x000fea0003800000 */
.L_x_73:
        /* <DEDUP_REMOVED lines=10> */
.L_x_77:
[----:B------:R-:W1:Y:S02]  /*3c30*/  MUFU.RCP R29, R32 ;  /* 0x00000020001d7308 */ /* 0x000e640000001000 */
[----:B-1----:R-:W-:-:S04]  /*3c40*/  FFMA R0, R32, R29, -1 ;  /* 0xbf80000020007423 */ /* 0x002fc8000000001d */
[----:B------:R-:W-:-:S04]  /*3c50*/  FADD.FTZ R0, -R0, -RZ ;  /* 0x800000ff00007221 */ /* 0x000fc80000010100 */
[----:B------:R-:W-:-:S07]  /*3c60*/  FFMA R29, R29, R0, R29 ;  /* 0x000000001d1d7223 */ /* 0x000fce000000001d */
.L_x_78:
[----:B------:R-:W-:Y:S05]  /*3c70*/  BSYNC B1 ;  /* 0x0000000000017941 */ /* 0x000fea0003800000 */
.L_x_76:
        /* <DEDUP_REMOVED lines=10> */
.L_x_80:
[----:B------:R-:W1:Y:S02]  /*3d20*/  MUFU.RCP R30, R35 ;  /* 0x00000023001e7308 */ /* 0x000e640000001000 */
[----:B-1----:R-:W-:-:S04]  /*3d30*/  FFMA R0, R35, R30, -1 ;  /* 0xbf80000023007423 */ /* 0x002fc8000000001e */
[----:B------:R-:W-:-:S04]  /*3d40*/  FADD.FTZ R3, -R0, -RZ ;  /* 0x800000ff00037221 */ /* 0x000fc80000010100 */
[----:B------:R-:W-:-:S07]  /*3d50*/  FFMA R30, R30, R3, R30 ;  /* 0x000000031e1e7223 */ /* 0x000fce000000001e */
.L_x_81:
[----:B------:R-:W-:Y:S05]  /*3d60*/  BSYNC B1 ;  /* 0x0000000000017941 */ /* 0x000fea0003800000 */
.L_x_79:
        /* <DEDUP_REMOVED lines=10> */
.L_x_83:
[----:B------:R-:W1:Y:S02]  /*3e10*/  MUFU.RCP R31, R64 ;  /* 0x00000040001f7308 */ /* 0x000e640000001000 */
[----:B-1----:R-:W-:-:S04]  /*3e20*/  FFMA R0, R64, R31, -1 ;  /* 0xbf80000040007423 */ /* 0x002fc8000000001f */
[----:B------:R-:W-:-:S04]  /*3e30*/  FADD.FTZ R0, -R0, -RZ ;  /* 0x800000ff00007221 */ /* 0x000fc80000010100 */
[----:B------:R-:W-:-:S07]  /*3e40*/  FFMA R31, R31, R0, R31 ;  /* 0x000000001f1f7223 */ /* 0x000fce000000001f */
.L_x_84:
[----:B------:R-:W-:Y:S05]  /*3e50*/  BSYNC B1 ;  /* 0x0000000000017941 */ /* 0x000fea0003800000 */
.L_x_82:
        /* <DEDUP_REMOVED lines=10> */
.L_x_86:
[----:B------:R-:W1:Y:S02]  /*3f00*/  MUFU.RCP R32, R67 ;  /* 0x0000004300207308 */ /* 0x000e640000001000 */
[----:B-1----:R-:W-:-:S04]  /*3f10*/  FFMA R0, R67, R32, -1 ;  /* 0xbf80000043007423 */ /* 0x002fc80000000020 */
[----:B------:R-:W-:-:S04]  /*3f20*/  FADD.FTZ R3, -R0, -RZ ;  /* 0x800000ff00037221 */ /* 0x000fc80000010100 */
[----:B------:R-:W-:-:S07]  /*3f30*/  FFMA R32, R32, R3, R32 ;  /* 0x0000000320207223 */ /* 0x000fce0000000020 */
.L_x_87:
[----:B------:R-:W-:Y:S05]  /*3f40*/  BSYNC B1 ;  /* 0x0000000000017941 */ /* 0x000fea0003800000 */
.L_x_85:
        /* <DEDUP_REMOVED lines=10> */
.L_x_89:
[----:B------:R-:W1:Y:S02]  /*3ff0*/  MUFU.RCP R33, R70 ;  /* 0x0000004600217308 */ /* 0x000e640000001000 */
[----:B-1----:R-:W-:-:S04]  /*4000*/  FFMA R0, R70, R33, -1 ;  /* 0xbf80000046007423 */ /* 0x002fc80000000021 */
[----:B------:R-:W-:-:S04]  /*4010*/  FADD.FTZ R0, -R0, -RZ ;  /* 0x800000ff00007221 */ /* 0x000fc80000010100 */
[----:B------:R-:W-:-:S07]  /*4020*/  FFMA R33, R33, R0, R33 ;  /* 0x0000000021217223 */ /* 0x000fce0000000021 */
.L_x_90:
[----:B------:R-:W-:Y:S05]  /*4030*/  BSYNC B1 ;  /* 0x0000000000017941 */ /* 0x000fea0003800000 */
.L_x_88:
        /* <DEDUP_REMOVED lines=10> */
.L_x_92:
[----:B------:R-:W1:Y:S02]  /*40e0*/  MUFU.RCP R34, R71 ;  /* 0x0000004700227308 */ /* 0x000e640000001000 */
[----:B-1----:R-:W-:-:S04]  /*40f0*/  FFMA R0, R71, R34, -1 ;  /* 0xbf80000047007423 */ /* 0x002fc80000000022 */
[----:B------:R-:W-:-:S04]  /*4100*/  FADD.FTZ R3, -R0, -RZ ;  /* 0x800000ff00037221 */ /* 0x000fc80000010100 */
[----:B------:R-:W-:-:S07]  /*4110*/  FFMA R34, R34, R3, R34 ;  /* 0x0000000322227223 */ /* 0x000fce0000000022 */
.L_x_93:
[----:B------:R-:W-:Y:S05]  /*4120*/  BSYNC B1 ;  /* 0x0000000000017941 */ /* 0x000fea0003800000 */
.L_x_91:
        /* <DEDUP_REMOVED lines=10> */
.L_x_95:
[----:B------:R-:W1:Y:S02]  /*41d0*/  MUFU.RCP R35, R72 ;  /* 0x0000004800237308 */ /* 0x000e640000001000 */
[----:B-1----:R-:W-:-:S04]  /*41e0*/  FFMA R0, R72, R35, -1 ;  /* 0xbf80000048007423 */ /* 0x002fc80000000023 */
[----:B------:R-:W-:-:S04]  /*41f0*/  FADD.FTZ R0, -R0, -RZ ;  /* 0x800000ff00007221 */ /* 0x000fc80000010100 */
[----:B------:R-:W-:-:S07]  /*4200*/  FFMA R35, R35, R0, R35 ;  /* 0x0000000023237223 */ /* 0x000fce0000000023 */
.L_x_96:
[----:B------:R-:W-:Y:S05]  /*4210*/  BSYNC B1 ;  /* 0x0000000000017941 */ /* 0x000fea0003800000 */
.L_x_94:
        /* <DEDUP_REMOVED lines=8> */
[----:B------:R-:W-:Y:S05]  /*42a0*/  BRA `(.L_x_99) ;  /* 0x0000000000107947 */ /* 0x000fea0003800000 */
.L_x_98:
[----:B------:R-:W1:Y:S02]  /*42b0*/  MUFU.RCP R0, R73 ;  /* 0x0000004900007308 */ /* 0x000e640000001000 */
[----:B-1----:R-:W-:-:S04]  /*42c0*/  FFMA R3, R73, R0, -1 ;  /* 0xbf80000049037423 */ /* 0x002fc80000000000 */
[----:B------:R-:W-:-:S04]  /*42d0*/  FADD.FTZ R3, -R3, -RZ ;  /* 0x800000ff03037221 */ /* 0x000fc80000010100 */
[----:B------:R-:W-:-:S07]  /*42e0*/  FFMA R0, R0, R3, R0 ;  /* 0x0000000300007223 */ /* 0x000fce0000000000 */
.L_x_99:
[----:B------:R-:W-:Y:S05]  /*42f0*/  BSYNC B1 ;  /* 0x0000000000017941 */ /* 0x000fea0003800000 */
.L_x_97:
[C---:B------:R-:W-:Y:S01]  /*4300*/  IMAD.SHL.U32 R20, R18.reuse, 0x20, RZ ;  /* 0x0000002012147824 */ /* 0x040fe200078e00ff */
[C---:B------:R-:W-:Y:S01]  /*4310*/  SHF.L.U32 R3, R18.reuse, 0x4, RZ ;  /* 0x0000000412037819 */ /* 0x040fe200000006ff */
[----:B------:R-:W-:Y:S01]  /*4320*/  IMAD.SHL.U32 R38, R18, 0x4, RZ ;  /* 0x0000000412267824 */ /* 0x000fe200078e00ff */
[----:B------:R-:W-:Y:S01]  /*4330*/  SHF.R.U32.HI R36, RZ, 0x1, R18 ;  /* 0x00000001ff247819 */ /* 0x000fe20000011612 */
[----:B------:R-:W-:Y:S05]  /*4340*/  WARPSYNC.ALL ;  /* 0x0000000000007948 */ /* 0x000fea0003800000 */
[----:B------:R-:W-:Y:S01]  /*4350*/  LOP3.LUT R3, R3, 0xe00, RZ, 0xc0, !PT ;  /* 0x00000e0003037812 */ /* 0x000fe200078ec0ff */
[----:B------:R-:W-:Y:S01]  /*4360*/  BSSY B0, `(.L_x_100) ;  /* 0x0000026000007945 */ /* 0x000fe20003800000 */
[----:B------:R-:W-:-:S02]  /*4370*/  LOP3.LUT R21, R20, 0xc0, RZ, 0xc0, !PT ;  /* 0x000000c014157812 */ /* 0x000fc400078ec0ff */
[----:B------:R-:W-:Y:S02]  /*4380*/  LOP3.LUT R3, R3, 0x20, R20, 0xf8, !PT ;  /* 0x0000002003037812 */ /* 0x000fe400078ef814 */
[----:B------:R-:W-:Y:S02]  /*4390*/  LOP3.LUT R21, R21, 0x8, R36, 0xf8, !PT ;  /* 0x0000000815157812 */ /* 0x000fe400078ef824 */
[----:B------:R-:W-:Y:S02]  /*43a0*/  LOP3.LUT R3, R3, 0x100, R20, 0xf8, !PT ;  /* 0x0000010003037812 */ /* 0x000fe400078ef814 */
[----:B------:R-:W-:Y:S02]  /*43b0*/  LOP3.LUT R38, R21, 0x18, R38, 0x78, !PT ;  /* 0x0000001815267812 */ /* 0x000fe400078e7826 */
[----:B------:R-:W-:Y:S01]  /*43c0*/  F2FP.F16.F32.PACK_AB R36, R15, R14 ;  /* 0x0000000e0f24723e */ /* 0x000fe200000000ff */
[----:B------:R-:W-:Y:S01]  /*43d0*/  IMAD.MOV.U32 R15, RZ, RZ, 0x20 ;  /* 0x00000020ff0f7424 */ /* 0x000fe200078e00ff */
[----:B------:R-:W-:-:S02]  /*43e0*/  LOP3.LUT R14, R3, R38, RZ, 0xfc, !PT ;  /* 0x00000026030e7212 */ /* 0x000fc400078efcff */
[----:B------:R-:W-:Y:S02]  /*43f0*/  MOV R3, UR48 ;  /* 0x0000003000037c02 */ /* 0x000fe40008000f00 */
[----:B------:R-:W-:Y:S02]  /*4400*/  LOP3.LUT P2, RZ, R18, 0x4, RZ, 0xc0, !PT ;  /* 0x0000000412ff7812 */ /* 0x000fe4000784c0ff */
[----:B------:R-:W-:Y:S01]  /*4410*/  F2FP.F16.F32.PACK_AB R39, R28, R27 ;  /* 0x0000001b1c27723e */ /* 0x000fe200000000ff */
[----:B------:R-:W-:Y:S01]  /*4420*/  IMAD R3, R3, 0x1000, R14 ;  /* 0x0000100003037824 */ /* 0x000fe200078e020e */
[----:B------:R-:W-:Y:S02]  /*4430*/  SEL R15, R15, 0xffffffe0, !P2 ;  /* 0xffffffe00f0f7807 */ /* 0x000fe40005000000 */
[----:B------:R-:W-:Y:S02]  /*4440*/  F2FP.F16.F32.PACK_AB R37, R24, R23 ;  /* 0x000000171825723e */ /* 0x000fe400000000ff */
[----:B------:R-:W-:-:S02]  /*4450*/  LEA R20, R3, UR52, 0x1 ;  /* 0x0000003403147c11 */ /* 0x000fc4000f8e08ff */
[----:B------:R-:W-:Y:S02]  /*4460*/  F2FP.F16.F32.PACK_AB R38, R26, R25 ;  /* 0x000000191a26723e */ /* 0x000fe400000000ff */
[----:B------:R-:W-:Y:S02]  /*4470*/  F2FP.F16.F32.PACK_AB R27, R0, R35 ;  /* 0x00000023001b723e */ /* 0x000fe400000000ff */
[----:B------:R-:W-:Y:S01]  /*4480*/  F2FP.F16.F32.PACK_AB R24, R30, R29 ;  /* 0x0000001d1e18723e */ /* 0x000fe200000000ff */
[----:B------:R1:W-:Y:S01]  /*4490*/  STSM.16.M88.4 [R20+0x200], R36 ;  /* 0x0002002414007844 */ /* 0x0003e20000000200 */
[----:B------:R-:W-:Y:S02]  /*44a0*/  F2FP.F16.F32.PACK_AB R25, R32, R31 ;  /* 0x0000001f2019723e */ /* 0x000fe400000000ff */
[----:B------:R-:W-:Y:S02]  /*44b0*/  F2FP.F16.F32.PACK_AB R26, R34, R33 ;  /* 0x00000021221a723e */ /* 0x000fe400000000ff */
[----:B------:R-:W-:-:S05]  /*44c0*/  IADD3 R0, R15, 0x200, R20 ;  /* 0x000002000f007810 */ /* 0x000fca0007ffe014 */
[----:B------:R1:W-:Y:S01]  /*44d0*/  STSM.16.M88.4 [R0], R24 ;  /* 0x0000001800007844 */ /* 0x0003e20000000200 */
[----:B------:R-:W-:Y:S01]  /*44e0*/  @!PT LDS RZ, [RZ] ;  /* 0x00000000fffff984 */ /* 0x000fe20000000800 */
[----:B------:R-:W-:Y:S01]  /*44f0*/  @!PT LDS RZ, [RZ] ;  /* 0x00000000fffff984 */ /* 0x000fe20000000800 */
[----:B------:R-:W-:Y:S01]  /*4500*/  @!PT LDS RZ, [RZ] ;  /* 0x00000000fffff984 */ /* 0x000fe20000000800 */
[----:B------:R-:W-:Y:S01]  /*4510*/  @!PT LDS RZ, [RZ] ;  /* 0x00000000fffff984 */ /* 0x000fe20000000800 */
[----:B------:R2:W-:Y:S06]  /*4520*/  MEMBAR.ALL.CTA ;  /* 0x0000000000007992 */ /* 0x0005ec0000008000 */
[----:B--2---:R-:W2:Y:S02]  /*4530*/  FENCE.VIEW.ASYNC.S ;  /* 0x00000000000073c6 */ /* 0x004ea40000000000 */
[----:B--2---:R-:W-:Y:S06]  /*4540*/  BAR.SYNC.DEFER_BLOCKING 0x1, 0x100 ;  /* 0x0044000000007b1d */ /* 0x004fec0000010000 */
[----:B------:R-:W-:Y:S05]  /*4550*/  @P5 BRA `(.L_x_101) ;  /* 0x0000000000185947 */ /* 0x000fea0003800000 */
[----:B------:R-:W-:Y:S02]  /*4560*/  ULEA UR44, UR48, UR52, 0xd ;  /* 0x00000034302c7291 */ /* 0x000fe4000f8e683f */
[----:B------:R-:W-:Y:S02]  /*4570*/  UIADD3 UR4, UP0, UR56, 0x4f0, URZ ;  /* 0x000004f038047890 */ /* 0x000fe4000ff1e03f */
[----:B------:R-:W-:Y:S02]  /*4580*/  UIADD3 UR44, UR44, 0x200, URZ ;  /* 0x000002002c2c7890 */ /* 0x000fe4000fffe03f */
[----:B------:R-:W-:-:S09]  /*4590*/  UIADD3.X UR5, URZ, UR57, URZ, UP0, !UPT ;  /* 0x000000393f057290 */ /* 0x000fd200087fe43f */
[----:B------:R2:W-:Y:S02]  /*45a0*/  UTMASTG.3D [UR44], [UR4] ;  /* 0x0000002c040073b5 */ /* 0x0005e40008010000 */
[----:B--2---:R0:W-:Y:S02]  /*45b0*/  UTMACMDFLUSH ;  /* 0x00000000000079b7 */ /* 0x0041e40000000000 */
.L_x_101:
[----:B------:R-:W-:Y:S05]  /*45c0*/  BSYNC B0 ;  /* 0x0000000000007941 */ /* 0x000fea0003800000 */
.L_x_100:
[----:B------:R-:W-:Y:S01]  /*45d0*/  UIADD3 UR4, UR48, 0x1, URZ ;  /* 0x0000000130047890 */ /* 0x000fe2000fffe03f */
[----:B------:R-:W-:Y:S01]  /*45e0*/  BSSY B0, `(.L_x_102) ;  /* 0x0000008000007945 */ /* 0x000fe20003800000 */
[----:B------:R-:W-:Y:S02]  /*45f0*/  UIADD3 UR8, UR50, UR43, URZ ;  /* 0x0000002b32087290 */ /* 0x000fe4000fffe03f */
[----:B------:R-:W-:-:S04]  /*4600*/  UISETP.NE.AND UP0, UPT, UR4, 0x3, UPT ;  /* 0x000000030400788c */ /* 0x000fc8000bf05270 */
[----:B------:R-:W-:Y:S02]  /*4610*/  USEL UR9, URZ, 0x1, UP0 ;  /* 0x000000013f097887 */ /* 0x000fe40008000000 */
[----:B------:R-:W-:Y:S02]  /*4620*/  USEL UR10, UR4, URZ, UP0 ;  /* 0x0000003f040a7287 */ /* 0x000fe40008000000 */
[----:B------:R-:W-:Y:S01]  /*4630*/  ULOP3.LUT UR9, UR49, UR9, URZ, 0x3c, !UPT ;  /* 0x0000000931097292 */ /* 0x000fe2000f8e3c3f */
[----:B------:R-:W-:Y:S11]  /*4640*/  @P5 BRA `(.L_x_103) ;  /* 0x0000000000045947 */ /* 0x000ff60003800000 */
[----:B------:R-:W-:-:S04]  /*4650*/  DEPBAR.LE SB0, 0x1 ;  /* 0x000080400000791a */ /* 0x000fc80000000000 */
.L_x_103:
[----:B------:R-:W-:Y:S05]  /*4660*/  BSYNC B0 ;  /* 0x0000000000007941 */ /* 0x000fea0003800000 */
.L_x_102:
[----:B------:R-:W-:Y:S01]  /*4670*/  BAR.SYNC.DEFER_BLOCKING 0x1, 0x100 ;  /* 0x0044000000007b1d */ /* 0x000fe20000010000 */
[----:B------:R-:W-:-:S13]  /*4680*/  ISETP.NE.AND P3, PT, RZ, UR39, PT ;  /* 0x00000027ff007c0c */ /* 0x000fda000bf65270 */
[----:B------:R-:W-:Y:S05]  /*4690*/  @!P3 BRA `(.L_x_104) ;  /* 0x000000000034b947 */ /* 0x000fea0003800000 */
[----:B------:R-:W-:Y:S04]  /*46a0*/  BSSY B0, `(.L_x_105) ;  /* 0x0000009000007945 */ /* 0x000fe80003800000 */
[----:B------:R-:W-:Y:S05]  /*46b0*/  @P0 BRA `(.L_x_106) ;  /* 0x00000000001c0947 */ /* 0x000fea0003800000 */
[----:B------:R-:W-:-:S13]  /*46c0*/  ISETP.NE.AND P3, PT, R63, 0x3, PT ;  /* 0x000000033f00780c */ /* 0x000fda0003f65270 */
[----:B------:R-:W-:Y:S05]  /*46d0*/  @!P3 BRA `(.L_x_107) ;  /* 0x000000000004b947 */ /* 0x000fea0003800000 */
[----:B------:R-:W-:Y:S01]  /*46e0*/  BPT.TRAP 0x1 ;  /* 0x000000040000795c */ /* 0x000fe20000300000 */
.L_x_107:
[----:B------:R-:W-:-:S04]  /*46f0*/  ULEA UR4, UR38, UR52, 0x3 ;  /* 0x0000003426047291 */ /* 0x000fc8000f8e183f */
[----:B------:R-:W-:-:S04]  /*4700*/  UIADD3 UR4, UR4, 0x98, URZ ;  /* 0x0000009804047890 */ /* 0x000fc8000fffe03f */
[----:B------:R-:W-:-:S09]  /*4710*/  UPRMT UR4, UR51, 0x654, UR4 ;  /* 0x0000065433047896 */ /* 0x000fd20008000004 */
[----:B------:R-:W-:Y:S03]  /*4720*/  SYNCS.ARRIVE.TRANS64.RED.A1T0 RZ, [UR4], RZ ;  /* 0x000000ffffff79a7 */ /* 0x000fe60008100404 */
.L_x_106:
[----:B------:R-:W-:Y:S05]  /*4730*/  BSYNC B0 ;  /* 0x0000000000007941 */ /* 0x000fea0003800000 */
.L_x_105:
[----:B------:R-:W-:-:S04]  /*4740*/  UIADD3 UR38, UR38, 0x1, URZ ;  /* 0x0000000126267890 */ /* 0x000fc8000fffe03f */
[----:B------:R-:W-:-:S04]  /*4750*/  UISETP.NE.AND UP0, UPT, UR38, 0x3, UPT ;  /* 0x000000032600788c */ /* 0x000fc8000bf05270 */
[----:B------:R-:W-:-:S12]  /*4760*/  USEL UR38, UR38, URZ, UP0 ;  /* 0x0000003f26267287 */ /* 0x000fd80008000000 */
.L_x_104:
[----:B------:R-:W-:Y:S01]  /*4770*/  USHF.R.U32.HI UR4, URZ, 0x3, UR8 ;  /* 0x000000033f047899 */ /* 0x000fe20008011608 */
[----:B------:R-:W-:Y:S01]  /*4780*/  BSSY B0, `(.L_x_108) ;  /* 0x000001d000007945 */ /* 0x000fe20003800000 */
[----:B------:R-:W-:Y:S02]  /*4790*/  UISETP.GT.U32.AND UP0, UPT, UR8, 0x7, UPT ;  /* 0x000000070800788c */ /* 0x000fe4000bf04070 */
[----:B------:R-:W-:Y:S02]  /*47a0*/  ULOP3.LUT UR4, UR4, 0x1, URZ, 0xc0, !UPT ;  /* 0x0000000104047892 */ /* 0x000fe4000f8ec03f */
[----:B------:R-:W-:Y:S02]  /*47b0*/  UISETP.LT.U32.AND UP1, UPT, UR50, 0x8, UP0 ;  /* 0x000000083200788c */ /* 0x000fe40008721070 */
[----:B------:R-:W-:Y:S02]  /*47c0*/  UISETP.NE.U32.AND UP2, UPT, UR4, 0x1, UPT ;  /* 0x000000010400788c */ /* 0x000fe4000bf45070 */
[----:B------:R-:W-:-:S02]  /*47d0*/  USEL UR5, URZ, 0x1, !UP1 ;  /* 0x000000013f057887 */ /* 0x000fc4000c800000 */
[----:B------:R-:W-:-:S04]  /*47e0*/  UISETP.GT.U32.AND UP0, UPT, UR50, 0x7, !UP2 ;  /* 0x000000073200788c */ /* 0x000fc8000d704070 */
[----:B------:R-:W-:-:S04]  /*47f0*/  USEL UR4, URZ, 0x1, !UP0 ;  /* 0x000000013f047887 */ /* 0x000fc8000c000000 */
[----:B------:R-:W-:Y:S01]  /*4800*/  ULOP3.LUT UR40, UR4, UR40, UR5, 0x96, !UPT ;  /* 0x0000002804287292 */ /* 0x000fe2000f8e9605 */
[----:B------:R-:W-:Y:S11]  /*4810*/  @P0 BRA `(.L_x_109) ;  /* 0x00000000004c0947 */ /* 0x000ff60003800000 */
[----:B------:R-:W-:-:S13]  /*4820*/  ISETP.NE.AND P3, PT, R63, 0x3, PT ;  /* 0x000000033f00780c */ /* 0x000fda0003f65270 */
[----:B------:R-:W-:Y:S05]  /*4830*/  @!P3 BRA `(.L_x_110) ;  /* 0x000000000004b947 */ /* 0x000fea0003800000 */
[----:B------:R-:W-:Y:S01]  /*4840*/  BPT.TRAP 0x1 ;  /* 0x000000040000795c */ /* 0x000fe20000300000 */
.L_x_110:
[----:B------:R-:W-:Y:S01]  /*4850*/  SHF.L.U32 R12, R12, 0x1f, RZ ;  /* 0x0000001f0c0c7819 */ /* 0x000fe200000006ff */
[----:B------:R-:W-:Y:S01]  /*4860*/  BSSY B1, `(.L_x_111) ;  /* 0x000000b000017945 */ /* 0x000fe20003800000 */
[C---:B------:R-:W-:Y:S02]  /*4870*/  LEA R21, R13.reuse, UR52, 0x3 ;  /* 0x000000340d157c11 */ /* 0x040fe4000f8e18ff */
[----:B------:R-:W-:Y:S02]  /*4880*/  @!P1 LEA R13, R13, R14, 0xc ;  /* 0x0000000e0d0d9211 */ /* 0x000fe400078e60ff */
[----:B------:R-:W2:Y:S01]  /*4890*/  SYNCS.PHASECHK.TRANS64.TRYWAIT P3, [R21+URZ+0x80], R12 ;  /* 0x0000800c150075a7 */ /* 0x000ea2000806017f */
[----:B------:R-:W-:Y:S02]  /*48a0*/  PLOP3.LUT P4, PT, PT, PT, PT, 0x8, 0x0 ;  /* 0x000000000000781c */ /* 0x000fe40003f8e170 */
[----:B------:R-:W-:Y:S02]  /*48b0*/  @!P1 PLOP3.LUT P4, PT, P2, PT, PT, 0x80, 0x0 ;  /* 0x000000000000981c */ /* 0x000fe4000178f070 */
[----:B------:R-:W-:-:S05]  /*48c0*/  @!P1 LEA R13, R13, UR52, 0x1 ;  /* 0x000000340d0d9c11 */ /* 0x000fca000f8e08ff */
[C---:B-1----:R-:W-:Y:S02]  /*48d0*/  @!P1 VIADD R0, R13.reuse, 0x200 ;  /* 0x000002000d009836 */ /* 0x042fe40000000000 */
[----:B------:R-:W-:-:S04]  /*48e0*/  @!P1 VIADD R3, R13, 0x220 ;  /* 0x000002200d039836 */ /* 0x000fc80000000000 */
[----:B------:R-:W-:Y:S01]  /*48f0*/  @P4 IADD3 R3, R0, -0x20, RZ ;  /* 0xffffffe000034810 */ /* 0x000fe20007ffe0ff */
[----:B--2---:R-:W-:Y:S06]  /*4900*/  @!P3 BRA `(.L_x_112) ;  /* 0x000000500050b947 */ /* 0x004fec0003800000 */
.L_x_234:
[----:B------:R-:W-:Y:S05]  /*4910*/  BSYNC B1 ;  /* 0x0000000000017941 */ /* 0x000fea0003800000 */
.L_x_111:
[----:B------:R-:W-:Y:S05]  /*4920*/  @!P1 WARPSYNC.ALL ;  /* 0x0000000000009948 */ /* 0x000fea0003800000 */
[----:B------:R2:W3:Y:S04]  /*4930*/  @!P1 LDSM.16.M88.4 R4, [R13+0x200] ;  /* 0x000200000d04983b */ /* 0x0004e80000000200 */
[----:B------:R2:W4:Y:S02]  /*4940*/  @!P1 LDSM.16.M88.4 R8, [R3] ;  /* 0x000000000308983b */ /* 0x0005240000000200 */
.L_x_109:
[----:B------:R-:W-:Y:S05]  /*4950*/  BSYNC B0 ;  /* 0x0000000000007941 */ /* 0x000fea0003800000 */
.L_x_108:
[--C-:B-1-3--:R-:W-:Y:S02]  /*4960*/  HADD2.F32 R0, -RZ, R4.reuse.H0_H0 ;  /* 0x20000004ff007230 */ /* 0x10afe40000004100 */
[C---:B------:R-:W-:Y:S01]  /*4970*/  FMUL R41, R58.reuse, R41 ;  /* 0x000000293a297220 */ /* 0x040fe20000400000 */
[----:B------:R-:W-:Y:S02]  /*4980*/  HADD2.F32 R4, -RZ, R4.H1_H1 ;  /* 0x30000004ff047230 */ /* 0x000fe40000004100 */
[C---:B------:R-:W-:Y:S01]  /*4990*/  FMUL R40, R58.reuse, R40 ;  /* 0x000000283a287220 */ /* 0x040fe20000400000 */
[--C-:B------:R-:W-:Y:S02]  /*49a0*/  HADD2.F32 R12, -RZ, R5.reuse.H0_H0 ;  /* 0x20000005ff0c7230 */ /* 0x100fe40000004100 */
[----:B--2---:R-:W-:Y:S01]  /*49b0*/  FMUL R3, R58, R42 ;  /* 0x0000002a3a037220 */ /* 0x004fe20000400000 */
[----:B------:R-:W-:Y:S02]  /*49c0*/  HADD2.F32 R20, -RZ, R5.H1_H1 ;  /* 0x30000005ff147230 */ /* 0x000fe40000004100 */
[C---:B------:R-:W-:Y:S01]  /*49d0*/  FFMA R4, R57.reuse, R4, R41 ;  /* 0x0000000439047223 */ /* 0x040fe20000000029 */
[----:B------:R-:W-:Y:S01]  /*49e0*/  FFMA R0, R57, R0, R40 ;  /* 0x0000000039007223 */ /* 0x000fe20000000028 */
[----:B------:R-:W-:-:S02]  /*49f0*/  IMAD.MOV.U32 R41, RZ, RZ, 0x3bbb989d ;  /* 0x3bbb989dff297424 */ /* 0x000fc400078e00ff */
[----:B------:R-:W-:Y:S01]  /*4a00*/  FFMA R3, R57, R12, R3 ;  /* 0x0000000c39037223 */ /* 0x000fe20000000003 */
[----:B------:R-:W-:Y:S01]  /*4a10*/  FMUL R12, R58, R43 ;  /* 0x0000002b3a0c7220 */ /* 0x000fe20000400000 */
[----:B------:R-:W-:Y:S02]  /*4a20*/  IMAD.MOV.U32 R43, RZ, RZ, 0x437c0000 ;  /* 0x437c0000ff2b7424 */ /* 0x000fe400078e00ff */
[-C--:B------:R-:W-:Y:S01]  /*4a30*/  FFMA.SAT R5, -R0, R41.reuse, 0.5 ;  /* 0x3f00000000057423 */ /* 0x080fe20000002129 */
[--C-:B------:R-:W-:Y:S02]  /*4a40*/  HADD2.F32 R26, -RZ, R7.reuse.H0_H0 ;  /* 0x20000007ff1a7230 */ /* 0x100fe40000004100 */
[----:B------:R-:W-:Y:S01]  /*4a50*/  FFMA.SAT R13, -R4, R41, 0.5 ;  /* 0x3f000000040d7423 */ /* 0x000fe20000002129 */
[----:B------:R-:W-:Y:S02]  /*4a60*/  HADD2.F32 R28, -RZ, R7.H1_H1 ;  /* 0x30000007ff1c7230 */ /* 0x000fe40000004100 */
[----:B------:R-:W-:Y:S01]  /*4a70*/  FFMA.RM R5, R5, R43, 12582913 ;  /* 0x4b40000105057423 */ /* 0x000fe2000000402b */
[----:B------:R-:W-:Y:S01]  /*4a80*/  FFMA.SAT R21, -R3, R41, 0.5 ;  /* 0x3f00000003157423 */ /* 0x000fe20000002129 */
[----:B------:R-:W-:Y:S01]  /*4a90*/  FFMA.RM R13, R13, R43, 12582913 ;  /* 0x4b4000010d0d7423 */ /* 0x000fe2000000402b */
[----:B------:R-:W-:-:S02]  /*4aa0*/  HADD2.F32 R24, -RZ, R6.H0_H0 ;  /* 0x20000006ff187230 */ /* 0x000fc40000004100 */
[----:B------:R-:W-:Y:S01]  /*4ab0*/  FADD R7, R5, -12583039 ;  /* 0xcb40007f05077421 */ /* 0x000fe20000000000 */
[----:B------:R-:W-:Y:S01]  /*4ac0*/  FFMA.RM R23, R21, R43, 12582913 ;  /* 0x4b40000115177423 */ /* 0x000fe2000000402b */
[----:B------:R-:W-:Y:S02]  /*4ad0*/  HADD2.F32 R6, -RZ, R6.H1_H1 ;  /* 0x30000006ff067230 */ /* 0x000fe40000004100 */
[----:B------:R-:W-:Y:S01]  /*4ae0*/  FFMA R12, R57, R20, R12 ;  /* 0x00000014390c7223 */ /* 0x000fe2000000000c */
[----:B------:R-:W-:Y:S01]  /*4af0*/  FFMA R7, -R0, 1.4426950216293334961, -R7 ;  /* 0x3fb8aa3b00077823 */ /* 0x000fe20000000907 */
[C---:B------:R-:W-:Y:S01]  /*4b00*/  FMUL R30, R58.reuse, R45 ;  /* 0x0000002d3a1e7220 */ /* 0x040fe20000400000 */
[----:B------:R-:W-:Y:S01]  /*4b10*/  FADD R21, R13, -12583039 ;  /* 0xcb40007f0d157421 */ /* 0x000fe20000000000 */
[----:B------:R-:W-:Y:S01]  /*4b20*/  FMUL R44, R58, R44 ;  /* 0x0000002c3a2c7220 */ /* 0x000fe20000400000 */
[----:B------:R-:W-:Y:S01]  /*4b30*/  FFMA R7, -R0, 1.925963033500011079e-08, R7 ;  /* 0x32a5706000077823 */ /* 0x000fe20000000107 */
[----:B------:R-:W-:Y:S01]  /*4b40*/  FADD R0, R23, -12583039 ;  /* 0xcb40007f17007421 */ /* 0x000fe20000000000 */
[----:B------:R-:W-:Y:S01]  /*4b50*/  FFMA.SAT R20, -R12, R41, 0.5 ;  /* 0x3f0000000c147423 */ /* 0x000fe20000002129 */
[----:B------:R-:W-:Y:S01]  /*4b60*/  FFMA R21, -R4, 1.4426950216293334961, -R21 ;  /* 0x3fb8aa3b04157823 */ /* 0x000fe20000000915 */
[C---:B------:R-:W-:Y:S01]  /*4b70*/  FFMA R6, R57.reuse, R6, R30 ;  /* 0x0000000639067223 */ /* 0x040fe2000000001e */
[----:B------:R-:W-:Y:S01]  /*4b80*/  FFMA R24, R57, R24, R44 ;  /* 0x0000001839187223 */ /* 0x000fe2000000002c */
[C---:B------:R-:W-:Y:S01]  /*4b90*/  FFMA R0, -R3.reuse, 1.4426950216293334961, -R0 ;  /* 0x3fb8aa3b03007823 */ /* 0x040fe20000000900 */
[----:B------:R-:W-:Y:S01]  /*4ba0*/  FFMA.RM R25, R20, R43, 12582913 ;  /* 0x4b40000114197423 */ /* 0x000fe2000000402b */
[----:B------:R-:W-:Y:S01]  /*4bb0*/  FFMA R21, -R4, 1.925963033500011079e-08, R21 ;  /* 0x32a5706004157823 */ /* 0x000fe20000000115 */
[----:B------:R-:W-:Y:S01]  /*4bc0*/  FFMA.SAT R20, -R6, R41, 0.5 ;  /* 0x3f00000006147423 */ /* 0x000fe20000002129 */
[----:B------:R-:W-:Y:S01]  /*4bd0*/  FMUL R32, R58, R47 ;  /* 0x0000002f3a207220 */ /* 0x000fe20000400000 */
[----:B------:R-:W-:Y:S01]  /*4be0*/  FFMA R3, -R3, 1.925963033500011079e-08, R0 ;  /* 0x32a5706003037823 */ /* 0x000fe20000000100 */
[----:B------:R-:W-:Y:S01]  /*4bf0*/  FFMA.SAT R4, -R24, R41, 0.5 ;  /* 0x3f00000018047423 */ /* 0x000fe20000002129 */
[----:B----4-:R-:W-:-:S02]  /*4c00*/  HADD2.F32 R0, -RZ, R8.H0_H0 ;  /* 0x20000008ff007230 */ /* 0x010fc40000004100 */
[C---:B------:R-:W-:Y:S01]  /*4c10*/  FMUL R46, R58.reuse, R46 ;  /* 0x0000002e3a2e7220 */ /* 0x040fe20000400000 */
[----:B------:R-:W-:Y:S01]  /*4c20*/  FMUL R48, R58, R48 ;  /* 0x000000303a307220 */ /* 0x000fe20000400000 */
[-C--:B------:R-:W-:Y:S01]  /*4c30*/  FFMA.RM R31, R20, R43.reuse, 12582913 ;  /* 0x4b400001141f7423 */ /* 0x080fe2000000402b */
[----:B------:R1:W2:Y:S01]  /*4c40*/  MUFU.EX2 R42, R7 ;  /* 0x00000007002a7308 */ /* 0x0002a20000000800 */
[----:B------:R-:W-:Y:S01]  /*4c50*/  FFMA.RM R27, R4, R43, 12582913 ;  /* 0x4b400001041b7423 */ /* 0x000fe2000000402b */
[C---:B------:R-:W-:Y:S01]  /*4c60*/  FFMA R28, R57.reuse, R28, R32 ;  /* 0x0000001c391c7223 */ /* 0x040fe20000000020 */
[----:B------:R-:W-:Y:S02]  /*4c70*/  HADD2.F32 R4, -RZ, R9.H1_H1 ;  /* 0x30000009ff047230 */ /* 0x000fe40000004100 */
[----:B------:R-:W-:Y:S01]  /*4c80*/  FMUL R36, R58, R51 ;  /* 0x000000333a247220 */ /* 0x000fe20000400000 */
[C---:B------:R-:W-:Y:S01]  /*4c90*/  FFMA R26, R57.reuse, R26, R46 ;  /* 0x0000001a391a7223 */ /* 0x040fe2000000002e */
[----:B------:R-:W-:Y:S01]  /*4ca0*/  FFMA R48, R57, R0, R48 ;  /* 0x0000000039307223 */ /* 0x000fe20000000030 */
[----:B------:R-:W-:Y:S01]  /*4cb0*/  FADD R33, R31, -12583039 ;  /* 0xcb40007f1f217421 */ /* 0x000fe20000000000 */
[----:B------:R-:W-:-:S02]  /*4cc0*/  HADD2.F32 R8, -RZ, R8.H1_H1 ;  /* 0x30000008ff087230 */ /* 0x000fc40000004100 */
[----:B-1----:R-:W-:Y:S01]  /*4cd0*/  FADD R7, R25, -12583039 ;  /* 0xcb40007f19077421 */ /* 0x002fe20000000000 */
[----:B------:R-:W-:Y:S02]  /*4ce0*/  HADD2.F32 R0, -RZ, R9.H0_H0 ;  /* 0x20000009ff007230 */ /* 0x000fe40000004100 */
[----:B------:R-:W-:Y:S01]  /*4cf0*/  FMUL R34, R58, R49 ;  /* 0x000000313a227220 */ /* 0x000fe20000400000 */
[----:B------:R-:W-:Y:S01]  /*4d00*/  FFMA.SAT R9, -R28, R41, 0.5 ;  /* 0x3f0000001c097423 */ /* 0x000fe20000002129 */
[----:B------:R-:W-:Y:S01]  /*4d10*/  FFMA R7, -R12, 1.4426950216293334961, -R7 ;  /* 0x3fb8aa3b0c077823 */ /* 0x000fe20000000907 */
[----:B------:R1:W-:Y:S01]  /*4d20*/  MUFU.EX2 R44, R3 ;  /* 0x00000003002c7308 */ /* 0x0003e20000000800 */
[----:B------:R-:W-:Y:S01]  /*4d30*/  FADD R29, R27, -12583039 ;  /* 0xcb40007f1b1d7421 */ /* 0x000fe20000000000 */
[----:B------:R-:W-:Y:S01]  /*4d40*/  FFMA R4, R57, R4, R36 ;  /* 0x0000000439047223 */ /* 0x000fe20000000024 */
[----:B------:R-:W-:Y:S01]  /*4d50*/  FFMA R33, -R6, 1.4426950216293334961, -R33 ;  /* 0x3fb8aa3b06217823 */ /* 0x000fe20000000921 */
[----:B------:R-:W-:Y:S01]  /*4d60*/  FFMA.RM R9, R9, R43, 12582913 ;  /* 0x4b40000109097423 */ /* 0x000fe2000000402b */
[----:B------:R-:W-:Y:S01]  /*4d70*/  FFMA R8, R57, R8, R34 ;  /* 0x0000000839087223 */ /* 0x000fe20000000022 */
[----:B------:R-:W-:Y:S01]  /*4d80*/  FMUL R50, R58, R50 ;  /* 0x000000323a327220 */ /* 0x000fe20000400000 */
[----:B------:R-:W-:Y:S01]  /*4d90*/  FFMA R7, -R12, 1.925963033500011079e-08, R7 ;  /* 0x32a570600c077823 */ /* 0x000fe20000000107 */
[----:B------:R3:W4:Y:S01]  /*4da0*/  MUFU.EX2 R30, R21 ;  /* 0x00000015001e7308 */ /* 0x0007220000000800 */
[-C--:B-1----:R-:W-:Y:S01]  /*4db0*/  FFMA.SAT R3, -R26, R41.reuse, 0.5 ;  /* 0x3f0000001a037423 */ /* 0x082fe20000002129 */
[----:B------:R-:W-:Y:S01]  /*4dc0*/  FFMA R29, -R24, 1.4426950216293334961, -R29 ;  /* 0x3fb8aa3b181d7823 */ /* 0x000fe2000000091d */
[----:B------:R-:W-:Y:S01]  /*4dd0*/  FFMA.SAT R36, -R4, R41, 0.5 ;  /* 0x3f00000004247423 */ /* 0x000fe20000002129 */
[----:B------:R-:W-:Y:S01]  /*4de0*/  FFMA R33, -R6, 1.925963033500011079e-08, R33 ;  /* 0x32a5706006217823 */ /* 0x000fe20000000121 */
[----:B------:R-:W-:Y:S01]  /*4df0*/  FFMA.RM R3, R3, R43, 12582913 ;  /* 0x4b40000103037423 */ /* 0x000fe2000000402b */
[----:B------:R-:W-:-:S02]  /*4e00*/  HADD2.F32 R12, -RZ, R11.H0_H0 ;  /* 0x2000000bff0c7230 */ /* 0x000fc40000004100 */
[-C--:B------:R-:W-:Y:S01]  /*4e10*/  FFMA.SAT R34, -R8, R41.reuse, 0.5 ;  /* 0x3f00000008227423 */ /* 0x080fe20000002129 */
[----:B------:R-:W-:Y:S02]  /*4e20*/  HADD2.F32 R20, -RZ, R11.H1_H1 ;  /* 0x3000000bff147230 */ /* 0x000fe40000004100 */
[----:B---3--:R-:W-:Y:S01]  /*4e30*/  FFMA.SAT R21, -R48, R41, 0.5 ;  /* 0x3f00000030157423 */ /* 0x008fe20000002129 */
[----:B------:R-:W-:Y:S01]  /*4e40*/  FADD R11, R9, -12583039 ;  /* 0xcb40007f090b7421 */ /* 0x000fe20000000000 */
[----:B------:R1:W-:Y:S01]  /*4e50*/  MUFU.EX2 R32, R7 ;  /* 0x0000000700207308 */ /* 0x0003e20000000800 */
[----:B------:R-:W-:Y:S01]  /*4e60*/  FFMA R0, R57, R0, R50 ;  /* 0x0000000039007223 */ /* 0x000fe20000000032 */
[----:B------:R-:W-:Y:S01]  /*4e70*/  FFMA R29, -R24, 1.925963033500011079e-08, R29 ;  /* 0x32a57060181d7823 */ /* 0x000fe2000000011d */
[-C--:B------:R-:W-:Y:S01]  /*4e80*/  FFMA.RM R36, R36, R43.reuse, 12582913 ;  /* 0x4b40000124247423 */ /* 0x080fe2000000402b */
[----:B------:R-:W-:Y:S01]  /*4e90*/  FFMA.RM R21, R21, R43, 12582913 ;  /* 0x4b40000115157423 */ /* 0x000fe2000000402b */
[----:B------:R-:W-:Y:S01]  /*4ea0*/  FFMA R11, -R28, 1.4426950216293334961, -R11 ;  /* 0x3fb8aa3b1c0b7823 */ /* 0x000fe2000000090b */
[----:B------:R-:W-:-:S02]  /*4eb0*/  HADD2.F32 R6, -RZ, R10.H0_H0 ;  /* 0x2000000aff067230 */ /* 0x000fc40000004100 */
[----:B------:R-:W-:Y:S01]  /*4ec0*/  FADD R37, R36, -12583039 ;  /* 0xcb40007f24257421 */ /* 0x000fe20000000000 */
[----:B------:R3:W-:Y:S01]  /*4ed0*/  MUFU.EX2 R46, R33 ;  /* 0x00000021002e7308 */ /* 0x0007e20000000800 */
[----:B-1----:R-:W-:Y:S01]  /*4ee0*/  FADD R7, R3, -12583039 ;  /* 0xcb40007f03077421 */ /* 0x002fe20000000000 */
[----:B------:R-:W-:Y:S02]  /*4ef0*/  HADD2.F32 R10, -RZ, R10.H1_H1 ;  /* 0x3000000aff0a7230 */ /* 0x000fe40000004100 */
[----:B------:R-:W-:Y:S01]  /*4f00*/  FMUL R38, R58, R53 ;  /* 0x000000353a267220 */ /* 0x000fe20000400000 */
[----:B------:R-:W-:Y:S01]  /*4f10*/  FFMA R11, -R28, 1.925963033500011079e-08, R11 ;  /* 0x32a570601c0b7823 */ /* 0x000fe2000000010b */
[----:B------:R-:W-:Y:S01]  /*4f20*/  FFMA R7, -R26, 1.4426950216293334961, -R7 ;  /* 0x3fb8aa3b1a077823 */ /* 0x000fe20000000907 */
[----:B------:R-:W-:Y:S01]  /*4f30*/  FMUL R54, R58, R54 ;  /* 0x000000363a367220 */ /* 0x000fe20000400000 */
[----:B------:R-:W-:Y:S01]  /*4f40*/  FFMA R37, -R4, 1.4426950216293334961, -R37 ;  /* 0x3fb8aa3b04257823 */ /* 0x000fe20000000925 */
[----:B------:R1:W-:Y:S01]  /*4f50*/  MUFU.EX2 R24, R29 ;  /* 0x0000001d00187308 */ /* 0x0003e20000000800 */
[----:B---3--:R-:W-:Y:S01]  /*4f60*/  FFMA.RM R33, R34, R43, 12582913 ;  /* 0x4b40000122217423 */ /* 0x008fe2000000402b */
[----:B------:R-:W-:Y:S01]  /*4f70*/  FFMA.SAT R34, -R0, R41, 0.5 ;  /* 0x3f00000000227423 */ /* 0x000fe20000002129 */
[----:B------:R-:W-:Y:S01]  /*4f80*/  FFMA R7, -R26, 1.925963033500011079e-08, R7 ;  /* 0x32a570601a077823 */ /* 0x000fe20000000107 */
[----:B------:R-:W-:Y:S01]  /*4f90*/  FFMA R10, R57, R10, R38 ;  /* 0x0000000a390a7223 */ /* 0x000fe20000000026 */
[----:B------:R-:W-:Y:S01]  /*4fa0*/  FMUL R52, R58, R52 ;  /* 0x000000343a347220 */ /* 0x000fe20000400000 */
[----:B------:R-:W-:Y:S01]  /*4fb0*/  FFMA.RM R35, R34, R43, 12582913 ;  /* 0x4b40000122237423 */ /* 0x000fe2000000402b */
[----:B------:R-:W-:Y:S01]  /*4fc0*/  FMUL R40, R58, R55 ;  /* 0x000000373a287220 */ /* 0x000fe20000400000 */
[----:B------:R3:W-:Y:S01]  /*4fd0*/  MUFU.EX2 R28, R11 ;  /* 0x0000000b001c7308 */ /* 0x0007e20000000800 */
[----:B-1----:R-:W-:Y:S01]  /*4fe0*/  FADD R29, R21, -12583039 ;  /* 0xcb40007f151d7421 */ /* 0x002fe20000000000 */
[C---:B------:R-:W-:Y:S01]  /*4ff0*/  FFMA R12, R57.reuse, R12, R54 ;  /* 0x0000000c390c7223 */ /* 0x040fe20000000036 */
[----:B------:R-:W-:Y:S01]  /*5000*/  FFMA R37, -R4, 1.925963033500011079e-08, R37 ;  /* 0x32a5706004257823 */ /* 0x000fe20000000125 */
[-C--:B------:R-:W-:Y:S01]  /*5010*/  FFMA.SAT R4, -R10, R41.reuse, 0.5 ;  /* 0x3f0000000a047423 */ /* 0x080fe20000002129 */
[C---:B------:R-:W-:Y:S01]  /*5020*/  FFMA R29, -R48.reuse, 1.4426950216293334961, -R29 ;  /* 0x3fb8aa3b301d7823 */ /* 0x040fe2000000091d */
[C---:B------:R-:W-:Y:S01]  /*5030*/  FFMA R6, R57.reuse, R6, R52 ;  /* 0x0000000639067223 */ /* 0x040fe20000000034 */
[----:B------:R-:W-:Y:S01]  /*5040*/  FFMA R20, R57, R20, R40 ;  /* 0x0000001439147223 */ /* 0x000fe20000000028 */
[----:B------:R1:W5:Y:S01]  /*5050*/  MUFU.EX2 R26, R7 ;  /* 0x00000007001a7308 */ /* 0x0003620000000800 */
[----:B---3--:R-:W-:Y:S01]  /*5060*/  FADD R11, R35, -12583039 ;  /* 0xcb40007f230b7421 */ /* 0x008fe20000000000 */
[----:B------:R-:W-:Y:S01]  /*5070*/  FFMA R29, -R48, 1.925963033500011079e-08, R29 ;  /* 0x32a57060301d7823 */ /* 0x000fe2000000011d */
[----:B------:R-:W-:Y:S01]  /*5080*/  FFMA.SAT R39, -R12, R41, 0.5 ;  /* 0x3f0000000c277423 */ /* 0x000fe20000002129 */
[----:B------:R-:W-:Y:S01]  /*5090*/  FFMA.RM R38, R4, R43, 12582913 ;  /* 0x4b40000104267423 */ /* 0x000fe2000000402b */
[----:B------:R-:W-:Y:S01]  /*50a0*/  FFMA R11, -R0, 1.4426950216293334961, -R11 ;  /* 0x3fb8aa3b000b7823 */ /* 0x000fe2000000090b */
[----:B------:R-:W-:Y:S01]  /*50b0*/  FFMA.SAT R4, -R20, R41, 0.5 ;  /* 0x3f00000014047423 */ /* 0x000fe20000002129 */
[----:B------:R-:W-:Y:S01]  /*50c0*/  FFMA.RM R40, R39, R43, 12582913 ;  /* 0x4b40000127287423 */ /* 0x000fe2000000402b */
[----:B------:R3:W5:Y:S01]  /*50d0*/  MUFU.EX2 R34, R29 ;  /* 0x0000001d00227308 */ /* 0x0007620000000800 */
[----:B-1----:R-:W-:Y:S01]  /*50e0*/  FADD R7, R33, -12583039 ;  /* 0xcb40007f21077421 */ /* 0x002fe20000000000 */
[----:B------:R-:W-:Y:S01]  /*50f0*/  FFMA R11, -R0, 1.925963033500011079e-08, R11 ;  /* 0x32a57060000b7823 */ /* 0x000fe2000000010b */
[----:B------:R-:W-:Y:S01]  /*5100*/  SHF.L.U32 R5, R5, 0x17, RZ ;  /* 0x0000001705057819 */ /* 0x000fe200000006ff */
[----:B------:R-:W-:Y:S01]  /*5110*/  FADD R39, R38, -12583039 ;  /* 0xcb40007f26277421 */ /* 0x000fe20000000000 */
[----:B------:R-:W-:Y:S01]  /*5120*/  FFMA R7, -R8, 1.4426950216293334961, -R7 ;  /* 0x3fb8aa3b08077823 */ /* 0x000fe20000000907 */
[----:B------:R-:W-:Y:S01]  /*5130*/  IMAD.SHL.U32 R13, R13, 0x800000, RZ ;  /* 0x008000000d0d7824 */ /* 0x000fe200078e00ff */
[----:B------:R-:W-:Y:S01]  /*5140*/  SHF.L.U32 R3, R3, 0x17, RZ ;  /* 0x0000001703037819 */ /* 0x000fe200000006ff */
[----:B------:R1:W-:Y:S01]  /*5150*/  MUFU.EX2 R0, R11 ;  /* 0x0000000b00007308 */ /* 0x0003e20000000800 */
[----:B---3--:R-:W-:Y:S01]  /*5160*/  FFMA.SAT R29, -R6, R41, 0.5 ;  /* 0x3f000000061d7423 */ /* 0x008fe20000002129 */
[----:B------:R-:W-:Y:S01]  /*5170*/  FFMA R7, -R8, 1.925963033500011079e-08, R7 ;  /* 0x32a5706008077823 */ /* 0x000fe20000000107 */
[-C--:B------:R-:W-:Y:S01]  /*5180*/  FFMA.RM R41, R4, R43.reuse, 12582913 ;  /* 0x4b40000104297423 */ /* 0x080fe2000000402b */
[----:B--2---:R-:W-:Y:S01]  /*5190*/  FFMA R5, R5, R42, 1 ;  /* 0x3f80000005057423 */ /* 0x004fe2000000002a */
[----:B------:R-:W-:Y:S01]  /*51a0*/  FFMA.RM R29, R29, R43, 12582913 ;  /* 0x4b4000011d1d7423 */ /* 0x000fe2000000402b */
[----:B------:R-:W-:Y:S01]  /*51b0*/  FFMA R39, -R10, 1.4426950216293334961, -R39 ;  /* 0x3fb8aa3b0a277823 */ /* 0x000fe20000000927 */
[----:B------:R-:W-:Y:S01]  /*51c0*/  FADD R43, R41, -12583039 ;  /* 0xcb40007f292b7421 */ /* 0x000fe20000000000 */
[----:B------:R2:W3:Y:S01]  /*51d0*/  MUFU.EX2 R8, R7 ;  /* 0x0000000700087308 */ /* 0x0004e20000000800 */
[----:B-1----:R-:W-:Y:S01]  /*51e0*/  FADD R11, R40, -12583039 ;  /* 0xcb40007f280b7421 */ /* 0x002fe20000000000 */
[----:B----4-:R-:W-:Y:S01]  /*51f0*/  FFMA R30, R13, R30, 1 ;  /* 0x3f8000000d1e7423 */ /* 0x010fe2000000001e */
[----:B------:R-:W-:Y:S01]  /*5200*/  FFMA R43, -R20, 1.4426950216293334961, -R43 ;  /* 0x3fb8aa3b142b7823 */ /* 0x000fe2000000092b */
[----:B-----5:R-:W-:Y:S01]  /*5210*/  FFMA R13, R3, R26, 1 ;  /* 0x3f800000030d7423 */ /* 0x020fe2000000001a */
[----:B------:R-:W-:Y:S01]  /*5220*/  FFMA R11, -R12, 1.4426950216293334961, -R11 ;  /* 0x3fb8aa3b0c0b7823 */ /* 0x000fe2000000090b */
[----:B------:R-:W-:-:S02]  /*5230*/  VIADD R3, R5, 0x1800000 ;  /* 0x0180000005037836 */ /* 0x000fc40000000000 */
[----:B------:R-:W-:Y:S01]  /*5240*/  FFMA R39, -R10, 1.925963033500011079e-08, R39 ;  /* 0x32a570600a277823 */ /* 0x000fe20000000127 */
[----:B------:R-:W-:Y:S01]  /*5250*/  FFMA R43, -R20, 1.925963033500011079e-08, R43 ;  /* 0x32a57060142b7823 */ /* 0x000fe2000000012b */
[----:B--2---:R-:W-:Y:S01]  /*5260*/  FADD R7, R29, -12583039 ;  /* 0xcb40007f1d077421 */ /* 0x004fe20000000000 */
[----:B------:R-:W-:Y:S01]  /*5270*/  FFMA R11, -R12, 1.925963033500011079e-08, R11 ;  /* 0x32a570600c0b7823 */ /* 0x000fe2000000010b */
[----:B------:R-:W-:Y:S01]  /*5280*/  LOP3.LUT R3, R3, 0x7f800000, RZ, 0xc0, !PT ;  /* 0x7f80000003037812 */ /* 0x000fe200078ec0ff */
[----:B------:R-:W1:Y:S01]  /*5290*/  MUFU.EX2 R37, R37 ;  /* 0x0000002500257308 */ /* 0x000e620000000800 */
[C---:B------:R-:W-:Y:S01]  /*52a0*/  FFMA R7, -R6.reuse, 1.4426950216293334961, -R7 ;  /* 0x3fb8aa3b06077823 */ /* 0x040fe20000000907 */
[----:B------:R-:W-:Y:S01]  /*52b0*/  SHF.L.U32 R25, R25, 0x17, RZ ;  /* 0x0000001719197819 */ /* 0x000fe200000006ff */
[----:B------:R-:W-:Y:S01]  /*52c0*/  IMAD.SHL.U32 R27, R27, 0x800000, RZ ;  /* 0x008000001b1b7824 */ /* 0x000fe200078e00ff */
[----:B------:R-:W-:Y:S01]  /*52d0*/  ISETP.GT.U32.AND P1, PT, R3, 0x1ffffff, PT ;  /* 0x01ffffff0300780c */ /* 0x000fe20003f24070 */
[----:B------:R-:W-:Y:S01]  /*52e0*/  FFMA R7, -R6, 1.925963033500011079e-08, R7 ;  /* 0x32a5706006077823 */ /* 0x000fe20000000107 */
[----:B------:R-:W-:Y:S01]  /*52f0*/  IMAD.SHL.U32 R31, R31, 0x800000, RZ ;  /* 0x008000001f1f7824 */ /* 0x000fe200078e00ff */
[----:B------:R-:W-:Y:S01]  /*5300*/  SHF.L.U32 R33, R33, 0x17, RZ ;  /* 0x0000001721217819 */ /* 0x000fe200000006ff */
[----:B------:R-:W2:Y:S01]  /*5310*/  MUFU.EX2 R39, R39 ;  /* 0x0000002700277308 */ /* 0x000ea20000000800 */
[----:B------:R-:W-:Y:S01]  /*5320*/  IMAD.SHL.U32 R21, R21, 0x800000, RZ ;  /* 0x0080000015157824 */ /* 0x000fe200078e00ff */
[----:B------:R-:W-:Y:S01]  /*5330*/  SHF.L.U32 R36, R36, 0x17, RZ ;  /* 0x0000001724247819 */ /* 0x000fe200000006ff */
[----:B------:R-:W-:Y:S01]  /*5340*/  IMAD.SHL.U32 R23, R23, 0x800000, RZ ;  /* 0x0080000017177824 */ /* 0x000fe200078e00ff */
[----:B------:R-:W-:Y:S01]  /*5350*/  SHF.L.U32 R40, R40, 0x17, RZ ;  /* 0x0000001728287819 */ /* 0x000fe200000006ff */
[----:B------:R-:W-:Y:S01]  /*5360*/  IMAD.SHL.U32 R9, R9, 0x800000, RZ ;  /* 0x0080000009097824 */ /* 0x000fe200078e00ff */
[----:B------:R-:W-:Y:S01]  /*5370*/  BSSY B1, `(.L_x_113) ;  /* 0x000001f000017945 */ /* 0x000fe20003800000 */
[----:B------:R-:W-:Y:S01]  /*5380*/  IMAD.SHL.U32 R35, R35, 0x800000, RZ ;  /* 0x0080000023237824 */ /* 0x000fe200078e00ff */
[----:B------:R-:W4:Y:S01]  /*5390*/  MUFU.EX2 R4, R7 ;  /* 0x0000000700047308 */ /* 0x000f220000000800 */
[----:B------:R-:W-:-:S02]  /*53a0*/  IMAD.SHL.U32 R29, R29, 0x800000, RZ ;  /* 0x008000001d1d7824 */ /* 0x000fc400078e00ff */
[----:B------:R-:W-:Y:S01]  /*53b0*/  FFMA R32, R25, R32, 1 ;  /* 0x3f80000019207423 */ /* 0x000fe20000000020 */
[----:B------:R-:W-:Y:S02]  /*53c0*/  IMAD.SHL.U32 R38, R38, 0x800000, RZ ;  /* 0x0080000026267824 */ /* 0x000fe400078e00ff */
[----:B------:R-:W-:Y:S01]  /*53d0*/  FFMA R27, R27, R24, 1 ;  /* 0x3f8000001b1b7423 */ /* 0x000fe20000000018 */
[----:B------:R-:W-:Y:S02]  /*53e0*/  IMAD.SHL.U32 R41, R41, 0x800000, RZ ;  /* 0x0080000029297824 */ /* 0x000fe400078e00ff */
[----:B------:R-:W-:Y:S01]  /*53f0*/  FFMA R46, R31, R46, 1 ;  /* 0x3f8000001f2e7423 */ /* 0x000fe2000000002e */
[----:B------:R-:W-:Y:S01]  /*5400*/  FFMA R25, R21, R34, 1 ;  /* 0x3f80000015197423 */ /* 0x000fe20000000022 */
[----:B------:R-:W5:Y:S01]  /*5410*/  MUFU.EX2 R11, R11 ;  /* 0x0000000b000b7308 */ /* 0x000f620000000800 */
[----:B------:R-:W-:Y:S01]  /*5420*/  FFMA R23, R23, R44, 1 ;  /* 0x3f80000017177423 */ /* 0x000fe2000000002c */
[----:B------:R-:W-:Y:S01]  /*5430*/  FFMA R28, R9, R28, 1 ;  /* 0x3f800000091c7423 */ /* 0x000fe2000000001c */
[----:B---3--:R-:W-:Y:S01]  /*5440*/  FFMA R24, R33, R8, 1 ;  /* 0x3f80000021187423 */ /* 0x008fe20000000008 */
[----:B------:R-:W-:Y:S01]  /*5450*/  FFMA R26, R35, R0, 1 ;  /* 0x3f800000231a7423 */ /* 0x000fe20000000000 */
[----:B-1----:R-:W-:Y:S01]  /*5460*/  FFMA R31, R36, R37, 1 ;  /* 0x3f800000241f7423 */ /* 0x002fe20000000025 */
[----:B--2---:R-:W-:-:S02]  /*5470*/  FFMA R39, R38, R39, 1 ;  /* 0x3f80000026277423 */ /* 0x004fc40000000027 */
[----:B------:R-:W1:Y:S01]  /*5480*/  MUFU.EX2 R6, R43 ;  /* 0x0000002b00067308 */ /* 0x000e620000000800 */
[----:B----4-:R-:W-:Y:S01]  /*5490*/  FFMA R34, R29, R4, 1 ;  /* 0x3f8000001d227423 */ /* 0x010fe20000000004 */
[----:B-----5:R-:W-:Y:S01]  /*54a0*/  FFMA R40, R40, R11, 1 ;  /* 0x3f80000028287423 */ /* 0x020fe2000000000b */
[----:B-1----:R-:W-:Y:S01]  /*54b0*/  FFMA R41, R41, R6, 1 ;  /* 0x3f80000029297423 */ /* 0x002fe20000000006 */
[----:B------:R-:W-:Y:S06]  /*54c0*/  @P1 BRA `(.L_x_114) ;  /* 0x0000000000141947 */ /* 0x000fec0003800000 */
[----:B------:R-:W-:Y:S01]  /*54d0*/  IMAD.MOV.U32 R3, RZ, RZ, R5 ;  /* 0x000000ffff037224 */ /* 0x000fe200078e0005 */
[----:B------:R-:W-:-:S07]  /*54e0*/  MOV R38, 0x5500 ;  /* 0x0000550000267802 */ /* 0x000fce0000000f00 */
[----:B------:R-:W-:Y:S05]  /*54f0*/  CALL.REL.NOINC `($__internal_0_$__cuda_sm20_rcp_rn_f32_slowpath) ;  /* 0x0000004800b87944 */ /* 0x000fea0003c00000 */
[----:B------:R-:W-:Y:S01]  /*5500*/  MOV R4, R0 ;  /* 0x0000000000047202 */ /* 0x000fe20000000f00 */
[----:B------:R-:W-:Y:S06]  /*5510*/  BRA `(.L_x_115) ;  /* 0x0000000000107947 */ /* 0x000fec0003800000 */
.L_x_114:
[----:B------:R-:W1:Y:S02]  /*5520*/  MUFU.RCP R4, R5 ;  /* 0x0000000500047308 */ /* 0x000e640000001000 */
[----:B-1----:R-:W-:-:S04]  /*5530*/  FFMA R0, R5, R4, -1 ;  /* 0xbf80000005007423 */ /* 0x002fc80000000004 */
[----:B------:R-:W-:-:S04]  /*5540*/  FADD.FTZ R3, -R0, -RZ ;  /* 0x800000ff00037221 */ /* 0x000fc80000010100 */
[----:B------:R-:W-:-:S07]  /*5550*/  FFMA R4, R4, R3, R4 ;  /* 0x0000000304047223 */ /* 0x000fce0000000004 */
.L_x_115:
[----:B------:R-:W-:Y:S05]  /*5560*/  BSYNC B1 ;  /* 0x0000000000017941 */ /* 0x000fea0003800000 */
.L_x_113:
        /* <DEDUP_REMOVED lines=10> */
.L_x_117:
[----:B------:R-:W1:Y:S02]  /*5610*/  MUFU.RCP R5, R30 ;  /* 0x0000001e00057308 */ /* 0x000e640000001000 */
[----:B-1----:R-:W-:-:S04]  /*5620*/  FFMA R0, R30, R5, -1 ;  /* 0xbf8000001e007423 */ /* 0x002fc80000000005 */
[----:B------:R-:W-:-:S04]  /*5630*/  FADD.FTZ R0, -R0, -RZ ;  /* 0x800000ff00007221 */ /* 0x000fc80000010100 */
[----:B------:R-:W-:-:S07]  /*5640*/  FFMA R5, R5, R0, R5 ;  /* 0x0000000005057223 */ /* 0x000fce0000000005 */
.L_x_118:
[----:B------:R-:W-:Y:S05]  /*5650*/  BSYNC B1 ;  /* 0x0000000000017941 */ /* 0x000fea0003800000 */
.L_x_116:
        /* <DEDUP_REMOVED lines=10> */
.L_x_120:
[----:B------:R-:W1:Y:S02]  /*5700*/  MUFU.RCP R6, R23 ;  /* 0x0000001700067308 */ /* 0x000e640000001000 */
[----:B-1----:R-:W-:-:S04]  /*5710*/  FFMA R0, R23, R6, -1 ;  /* 0xbf80000017007423 */ /* 0x002fc80000000006 */
[----:B------:R-:W-:-:S04]  /*5720*/  FADD.FTZ R3, -R0, -RZ ;  /* 0x800000ff00037221 */ /* 0x000fc80000010100 */
[----:B------:R-:W-:-:S07]  /*5730*/  FFMA R6, R6, R3, R6 ;  /* 0x0000000306067223 */ /* 0x000fce0000000006 */
.L_x_121:
[----:B------:R-:W-:Y:S05]  /*5740*/  BSYNC B1 ;  /* 0x0000000000017941 */ /* 0x000fea0003800000 */
.L_x_119:
        /* <DEDUP_REMOVED lines=10> */
.L_x_123:
[----:B------:R-:W1:Y:S02]  /*57f0*/  MUFU.RCP R7, R32 ;  /* 0x0000002000077308 */ /* 0x000e640000001000 */
[----:B-1----:R-:W-:-:S04]  /*5800*/  FFMA R0, R32, R7, -1 ;  /* 0xbf80000020007423 */ /* 0x002fc80000000007 */
[----:B------:R-:W-:-:S04]  /*5810*/  FADD.FTZ R0, -R0, -RZ ;  /* 0x800000ff00007221 */ /* 0x000fc80000010100 */
[----:B------:R-:W-:-:S07]  /*5820*/  FFMA R7, R7, R0, R7 ;  /* 0x0000000007077223 */ /* 0x000fce0000000007 */
.L_x_124:
[----:B------:R-:W-:Y:S05]  /*5830*/  BSYNC B1 ;  /* 0x0000000000017941 */ /* 0x000fea0003800000 */
.L_x_122:
        /* <DEDUP_REMOVED lines=10> */
.L_x_126:
[----:B------:R-:W1:Y:S02]  /*58e0*/  MUFU.RCP R8, R27 ;  /* 0x0000001b00087308 */ /* 0x000e640000001000 */
[----:B-1----:R-:W-:-:S04]  /*58f0*/  FFMA R0, R27, R8, -1 ;  /* 0xbf8000001b007423 */ /* 0x002fc80000000008 */
[----:B------:R-:W-:-:S04]  /*5900*/  FADD.FTZ R3, -R0, -RZ ;  /* 0x800000ff00037221 */ /* 0x000fc80000010100 */
[----:B------:R-:W-:-:S07]  /*5910*/  FFMA R8, R8, R3, R8 ;  /* 0x0000000308087223 */ /* 0x000fce0000000008 */
.L_x_127:
[----:B------:R-:W-:Y:S05]  /*5920*/  BSYNC B1 ;  /* 0x0000000000017941 */ /* 0x000fea0003800000 */
.L_x_125:
        /* <DEDUP_REMOVED lines=10> */
.L_x_129:
[----:B------:R-:W1:Y:S02]  /*59d0*/  MUFU.RCP R9, R46 ;  /* 0x0000002e00097308 */ /* 0x000e640000001000 */
[----:B-1----:R-:W-:-:S04]  /*59e0*/  FFMA R0, R46, R9, -1 ;  /* 0xbf8000002e007423 */ /* 0x002fc80000000009 */
[----:B------:R-:W-:-:S04]  /*59f0*/  FADD.FTZ R0, -R0, -RZ ;  /* 0x800000ff00007221 */ /* 0x000fc80000010100 */
[----:B------:R-:W-:-:S07]  /*5a00*/  FFMA R9, R9, R0, R9 ;  /* 0x0000000009097223 */ /* 0x000fce0000000009 */
.L_x_130:
[----:B------:R-:W-:Y:S05]  /*5a10*/  BSYNC B1 ;  /* 0x0000000000017941 */ /* 0x000fea0003800000 */
.L_x_128:
        /* <DEDUP_REMOVED lines=10> */
.L_x_132:
[----:B------:R-:W1:Y:S02]  /*5ac0*/  MUFU.RCP R10, R13 ;  /* 0x0000000d000a7308 */ /* 0x000e640000001000 */
[----:B-1----:R-:W-:-:S04]  /*5ad0*/  FFMA R0, R13, R10, -1 ;  /* 0xbf8000000d007423 */ /* 0x002fc8000000000a */
[----:B------:R-:W-:-:S04]  /*5ae0*/  FADD.FTZ R3, -R0, -RZ ;  /* 0x800000ff00037221 */ /* 0x000fc80000010100 */
[----:B------:R-:W-:-:S07]  /*5af0*/  FFMA R10, R10, R3, R10 ;  /* 0x000000030a0a7223 */ /* 0x000fce000000000a */
.L_x_133:
[----:B------:R-:W-:Y:S05]  /*5b00*/  BSYNC B1 ;  /* 0x0000000000017941 */ /* 0x000fea0003800000 */
.L_x_131:
        /* <DEDUP_REMOVED lines=10> */
.L_x_135:
[----:B------:R-:W1:Y:S02]  /*5bb0*/  MUFU.RCP R11, R28 ;  /* 0x0000001c000b7308 */ /* 0x000e640000001000 */
[----:B-1----:R-:W-:-:S04]  /*5bc0*/  FFMA R0, R28, R11, -1 ;  /* 0xbf8000001c007423 */ /* 0x002fc8000000000b */
[----:B------:R-:W-:-:S04]  /*5bd0*/  FADD.FTZ R0, -R0, -RZ ;  /* 0x800000ff00007221 */ /* 0x000fc80000010100 */
[----:B------:R-:W-:-:S07]  /*5be0*/  FFMA R11, R11, R0, R11 ;  /* 0x000000000b0b7223 */ /* 0x000fce000000000b */
.L_x_136:
[----:B------:R-:W-:Y:S05]  /*5bf0*/  BSYNC B1 ;  /* 0x0000000000017941 */ /* 0x000fea0003800000 */
.L_x_134:
        /* <DEDUP_REMOVED lines=10> */
.L_x_138:
[----:B------:R-:W1:Y:S02]  /*5ca0*/  MUFU.RCP R12, R25 ;  /* 0x00000019000c7308 */ /* 0x000e640000001000 */
[----:B-1----:R-:W-:-:S04]  /*5cb0*/  FFMA R0, R25, R12, -1 ;  /* 0xbf80000019007423 */ /* 0x002fc8000000000c */
[----:B------:R-:W-:-:S04]  /*5cc0*/  FADD.FTZ R3, -R0, -RZ ;  /* 0x800000ff00037221 */ /* 0x000fc80000010100 */
[----:B------:R-:W-:-:S07]  /*5cd0*/  FFMA R12, R12, R3, R12 ;  /* 0x000000030c0c7223 */ /* 0x000fce000000000c */
.L_x_139:
[----:B------:R-:W-:Y:S05]  /*5ce0*/  BSYNC B1 ;  /* 0x0000000000017941 */ /* 0x000fea0003800000 */
.L_x_137:
        /* <DEDUP_REMOVED lines=10> */
.L_x_141:
[----:B------:R-:W1:Y:S02]  /*5d90*/  MUFU.RCP R13, R24 ;  /* 0x00000018000d7308 */ /* 0x000e640000001000 */
[----:B-1----:R-:W-:-:S04]  /*5da0*/  FFMA R0, R24, R13, -1 ;  /* 0xbf80000018007423 */ /* 0x002fc8000000000d */
[----:B------:R-:W-:-:S04]  /*5db0*/  FADD.FTZ R0, -R0, -RZ ;  /* 0x800000ff00007221 */ /* 0x000fc80000010100 */
[----:B------:R-:W-:-:S07]  /*5dc0*/  FFMA R13, R13, R0, R13 ;  /* 0x000000000d0d7223 */ /* 0x000fce000000000d */
.L_x_142:
[----:B------:R-:W-:Y:S05]  /*5dd0*/  BSYNC B1 ;  /* 0x0000000000017941 */ /* 0x000fea0003800000 */
.L_x_140:
        /* <DEDUP_REMOVED lines=10> */
.L_x_144:
[----:B------:R-:W1:Y:S02]  /*5e80*/  MUFU.RCP R23, R26 ;  /* 0x0000001a00177308 */ /* 0x000e640000001000 */
[----:B-1----:R-:W-:-:S04]  /*5e90*/  FFMA R0, R26, R23, -1 ;  /* 0xbf8000001a007423 */ /* 0x002fc80000000017 */
[----:B------:R-:W-:-:S04]  /*5ea0*/  FADD.FTZ R0, -R0, -RZ ;  /* 0x800000ff00007221 */ /* 0x000fc80000010100 */
[----:B------:R-:W-:-:S07]  /*5eb0*/  FFMA R23, R23, R0, R23 ;  /* 0x0000000017177223 */ /* 0x000fce0000000017 */
.L_x_145:
[----:B------:R-:W-:Y:S05]  /*5ec0*/  BSYNC B1 ;  /* 0x0000000000017941 */ /* 0x000fea0003800000 */
.L_x_143:
        /* <DEDUP_REMOVED lines=10> */
.L_x_147:
[----:B------:R-:W1:Y:S02]  /*5f70*/  MUFU.RCP R24, R31 ;  /* 0x0000001f00187308 */ /* 0x000e640000001000 */
[----:B-1----:R-:W-:-:S04]  /*5f80*/  FFMA R0, R31, R24, -1 ;  /* 0xbf8000001f007423 */ /* 0x002fc80000000018 */
[----:B------:R-:W-:-:S04]  /*5f90*/  FADD.FTZ R3, -R0, -RZ ;  /* 0x800000ff00037221 */ /* 0x000fc80000010100 */
[----:B------:R-:W-:-:S07]  /*5fa0*/  FFMA R24, R24, R3, R24 ;  /* 0x0000000318187223 */ /* 0x000fce0000000018 */
.L_x_148:
[----:B------:R-:W-:Y:S05]  /*5fb0*/  BSYNC B1 ;  /* 0x0000000000017941 */ /* 0x000fea0003800000 */
.L_x_146:
        /* <DEDUP_REMOVED lines=10> */
.L_x_150:
[----:B------:R-:W1:Y:S02]  /*6060*/  MUFU.RCP R25, R34 ;  /* 0x0000002200197308 */ /* 0x000e640000001000 */
[----:B-1----:R-:W-:-:S04]  /*6070*/  FFMA R0, R34, R25, -1 ;  /* 0xbf80000022007423 */ /* 0x002fc80000000019 */
[----:B------:R-:W-:-:S04]  /*6080*/  FADD.FTZ R0, -R0, -RZ ;  /* 0x800000ff00007221 */ /* 0x000fc80000010100 */
[----:B------:R-:W-:-:S07]  /*6090*/  FFMA R25, R25, R0, R25 ;  /* 0x0000000019197223 */ /* 0x000fce0000000019 */
.L_x_151:
[----:B------:R-:W-:Y:S05]  /*60a0*/  BSYNC B1 ;  /* 0x0000000000017941 */ /* 0x000fea0003800000 */
.L_x_149:
        /* <DEDUP_REMOVED lines=10> */
.L_x_153:
[----:B------:R-:W1:Y:S02]  /*6150*/  MUFU.RCP R26, R39 ;  /* 0x00000027001a7308 */ /* 0x000e640000001000 */
[----:B-1----:R-:W-:-:S04]  /*6160*/  FFMA R0, R39, R26, -1 ;  /* 0xbf80000027007423 */ /* 0x002fc8000000001a */
[----:B------:R-:W-:-:S04]  /*6170*/  FADD.FTZ R3, -R0, -RZ ;  /* 0x800000ff00037221 */ /* 0x000fc80000010100 */
[----:B------:R-:W-:-:S07]  /*6180*/  FFMA R26, R26, R3, R26 ;  /* 0x000000031a1a7223 */ /* 0x000fce000000001a */
.L_x_154:
[----:B------:R-:W-:Y:S05]  /*6190*/  BSYNC B1 ;  /* 0x0000000000017941 */ /* 0x000fea0003800000 */
.L_x_152:
        /* <DEDUP_REMOVED lines=10> */
.L_x_156:
[----:B------:R-:W1:Y:S02]  /*6240*/  MUFU.RCP R27, R40 ;  /* 0x00000028001b7308 */ /* 0x000e640000001000 */
[----:B-1----:R-:W-:-:S04]  /*6250*/  FFMA R0, R40, R27, -1 ;  /* 0xbf80000028007423 */ /* 0x002fc8000000001b */
[----:B------:R-:W-:-:S04]  /*6260*/  FADD.FTZ R0, -R0, -RZ ;  /* 0x800000ff00007221 */ /* 0x000fc80000010100 */
[----:B------:R-:W-:-:S07]  /*6270*/  FFMA R27, R27, R0, R27 ;  /* 0x000000001b1b7223 */ /* 0x000fce000000001b */
.L_x_157:
[----:B------:R-:W-:Y:S05]  /*6280*/  BSYNC B1 ;  /* 0x0000000000017941 */ /* 0x000fea0003800000 */
.L_x_155:
        /* <DEDUP_REMOVED lines=9> */
.L_x_159:
[----:B------:R-:W1:Y:S02]  /*6320*/  MUFU.RCP R0, R41 ;  /* 0x0000002900007308 */ /* 0x000e640000001000 */
[----:B-1----:R-:W-:-:S04]  /*6330*/  FFMA R3, R41, R0, -1 ;  /* 0xbf80000029037423 */ /* 0x002fc80000000000 */
[----:B------:R-:W-:-:S04]  /*6340*/  FADD.FTZ R3, -R3, -RZ ;  /* 0x800000ff03037221 */ /* 0x000fc80000010100 */
[----:B------:R-:W-:-:S07]  /*6350*/  FFMA R0, R0, R3, R0 ;  /* 0x0000000300007223 */ /* 0x000fce0000000000 */
.L_x_160:
[----:B------:R-:W-:Y:S05]  /*6360*/  BSYNC B1 ;  /* 0x0000000000017941 */ /* 0x000fea0003800000 */
.L_x_158:
[----:B------:R-:W-:Y:S01]  /*6370*/  MOV R3, UR10 ;  /* 0x0000000a00037c02 */ /* 0x000fe20008000f00 */
[----:B------:R-:W-:Y:S05]  /*6380*/  WARPSYNC.ALL ;  /* 0x0000000000007948 */ /* 0x000fea0003800000 */
[----:B------:R-:W-:Y:S01]  /*6390*/  IMAD R14, R3, 0x1000, R14 ;  /* 0x00001000030e7824 */ /* 0x000fe200078e020e */
[----:B------:R-:W-:Y:S01]  /*63a0*/  F2FP.F16.F32.PACK_AB R4, R5, R4 ;  /* 0x000000040504723e */ /* 0x000fe200000000ff */
[----:B------:R-:W-:Y:S01]  /*63b0*/  BSSY B0, `(.L_x_161) ;  /* 0x000001e000007945 */ /* 0x000fe20003800000 */
[----:B------:R-:W-:Y:S02]  /*63c0*/  F2FP.F16.F32.PACK_AB R5, R7, R6 ;  /* 0x000000060705723e */ /* 0x000fe400000000ff */
[----:B------:R-:W-:-:S02]  /*63d0*/  LEA R14, R14, UR52, 0x1 ;  /* 0x000000340e0e7c11 */ /* 0x000fc4000f8e08ff */
[----:B------:R-:W-:Y:S02]  /*63e0*/  F2FP.F16.F32.PACK_AB R6, R9, R8 ;  /* 0x000000080906723e */ /* 0x000fe400000000ff */
[----:B------:R-:W-:Y:S02]  /*63f0*/  F2FP.F16.F32.PACK_AB R7, R11, R10 ;  /* 0x0000000a0b07723e */ /* 0x000fe400000000ff */
[----:B------:R-:W-:Y:S02]  /*6400*/  F2FP.F16.F32.PACK_AB R8, R13, R12 ;  /* 0x0000000c0d08723e */ /* 0x000fe400000000ff */
[----:B------:R-:W-:Y:S01]  /*6410*/  F2FP.F16.F32.PACK_AB R9, R24, R23 ;  /* 0x000000171809723e */ /* 0x000fe200000000ff */
[----:B------:R1:W-:Y:S01]  /*6420*/  STSM.16.M88.4 [R14+0x200], R4 ;  /* 0x000200040e007844 */ /* 0x0003e20000000200 */
[----:B------:R-:W-:Y:S02]  /*6430*/  F2FP.F16.F32.PACK_AB R10, R26, R25 ;  /* 0x000000191a0a723e */ /* 0x000fe400000000ff */
[----:B------:R-:W-:-:S02]  /*6440*/  F2FP.F16.F32.PACK_AB R11, R0, R27 ;  /* 0x0000001b000b723e */ /* 0x000fc400000000ff */
        /* <DEDUP_REMOVED lines=13> */
[----:B------:R-:W-:Y:S02]  /*6520*/  UIADD3 UR4, UR4, 0x200, URZ ;  /* 0x0000020004047890 */ /* 0x000fe4000fffe03f */
[----:B------:R-:W-:Y:S01]  /*6530*/  UIADD3.X UR13, URZ, UR57, URZ, UP0, !UPT ;  /* 0x000000393f0d7290 */ /* 0x000fe200087fe43f */
[----:B------:R-:W-:Y:S01]  /*6540*/  UMOV UR6, UR46 ;  /* 0x0000002e00067c82 */ /* 0x000fe20008000000 */
[----:B------:R-:W-:-:S07]  /*6550*/  UMOV UR7, UR47 ;  /* 0x0000002f00077c82 */ /* 0x000fce0008000000 */
[----:B------:R2:W-:Y:S01]  /*6560*/  UTMASTG.3D [UR4], [UR12] ;  /* 0x000000040c0073b5 */ /* 0x0005e20008010000 */
[----:B------:R0:W-:Y:S01]  /*6570*/  UTMACMDFLUSH ;  /* 0x00000000000079b7 */ /* 0x0001e20000000000 */
[----:B--2---:R-:W-:-:S04]  /*6580*/  DEPBAR.LE SB0, 0x1 ;  /* 0x000080400000791a */ /* 0x004fc80000000000 */
.L_x_162:
[----:B------:R-:W-:Y:S05]  /*6590*/  BSYNC B0 ;  /* 0x0000000000007941 */ /* 0x000fea0003800000 */
.L_x_161:
[----:B------:R-:W-:Y:S06]  /*65a0*/  BAR.SYNC.DEFER_BLOCKING 0x1, 0x100 ;  /* 0x0044000000007b1d */ /* 0x000fec0000010000 */
[----:B------:R-:W-:Y:S04]  /*65b0*/  BSSY B0, `(.L_x_163) ;  /* 0x0000009000007945 */ /* 0x000fe80003800000 */
[----:B------:R-:W-:Y:S05]  /*65c0*/  @P0 BRA `(.L_x_164) ;  /* 0x00000000001c0947 */ /* 0x000fea0003800000 */
[----:B------:R-:W-:-:S13]  /*65d0*/  ISETP.NE.AND P0, PT, R63, 0x3, PT ;  /* 0x000000033f00780c */ /* 0x000fda0003f05270 */
[----:B------:R-:W-:Y:S05]  /*65e0*/  @!P0 BRA `(.L_x_165) ;  /* 0x0000000000048947 */ /* 0x000fea0003800000 */
[----:B------:R-:W-:Y:S01]  /*65f0*/  BPT.TRAP 0x1 ;  /* 0x000000040000795c */ /* 0x000fe20000300000 */
.L_x_165:
[----:B------:R-:W-:-:S04]  /*6600*/  ULEA UR4, UR38, UR52, 0x3 ;  /* 0x0000003426047291 */ /* 0x000fc8000f8e183f */
[----:B------:R-:W-:-:S04]  /*6610*/  UIADD3 UR4, UR4, 0x98, URZ ;  /* 0x0000009804047890 */ /* 0x000fc8000fffe03f */
[----:B------:R-:W-:-:S09]  /*6620*/  UPRMT UR4, UR51, 0x654, UR4 ;  /* 0x0000065433047896 */ /* 0x000fd20008000004 */
[----:B------:R-:W-:Y:S03]  /*6630*/  SYNCS.ARRIVE.TRANS64.RED.A1T0 RZ, [UR4], RZ ;  /* 0x000000ffffff79a7 */ /* 0x000fe60008100404 */
.L_x_164:
[----:B------:R-:W-:Y:S05]  /*6640*/  BSYNC B0 ;  /* 0x0000000000007941 */ /* 0x000fea0003800000 */
.L_x_163:
[----:B------:R-:W-:Y:S01]  /*6650*/  IADD3 R16, P0, R16, UR36, RZ ;  /* 0x0000002410107c10 */ /* 0x000fe2000ff1e0ff */
[----:B------:R-:W-:Y:S01]  /*6660*/  ULDC.64 UR4, c[0x0][0x8f8] ;  /* 0x00023e0000047ab9 */ /* 0x000fe20000000a00 */
[----:B------:R-:W-:Y:S01]  /*6670*/  UIADD3 UR38, UR38, 0x1, URZ ;  /* 0x0000000126267890 */ /* 0x000fe2000fffe03f */
[----:B------:R-:W-:Y:S01]  /*6680*/  PRMT R0, RZ, 0x7610, R0 ;  /* 0x00007610ff007816 */ /* 0x000fe20000000000 */
[----:B------:R-:W-:Y:S01]  /*6690*/  UMOV UR47, 0xffffffff ;  /* 0xffffffff002f7882 */ /* 0x000fe20000000000 */
[----:B------:R-:W-:Y:S01]  /*66a0*/  IADD3.X R17, R17, UR41, RZ, P0, !PT ;  /* 0x0000002911117c10 */ /* 0x000fe200087fe4ff */
[----:B------:R-:W-:Y:S01]  /*66b0*/  UISETP.NE.AND UP0, UPT, UR38, 0x3, UPT ;  /* 0x000000032600788c */ /* 0x000fe2000bf05270 */
[----:B------:R-:W-:Y:S01]  /*66c0*/  ISETP.GE.U32.AND P0, PT, R16, UR4, PT ;  /* 0x0000000410007c0c */ /* 0x000fe2000bf06070 */
[----:B------:R-:W-:Y:S01]  /*66d0*/  IMAD.MOV.U32 R23, RZ, RZ, -0x1 ;  /* 0xffffffffff177424 */ /* 0x000fe200078e00ff */
[----:B------:R-:W-:Y:S01]  /*66e0*/  MOV R60, 0xffffffff ;  /* 0xffffffff003c7802 */ /* 0x000fe20000000f00 */
[----:B------:R-:W-:Y:S01]  /*66f0*/  USEL UR38, UR38, URZ, UP0 ;  /* 0x0000003f26267287 */ /* 0x000fe20008000000 */
[----:B------:R-:W-:-:S13]  /*6700*/  ISETP.GE.U32.AND.EX P0, PT, R17, UR5, PT, P0 ;  /* 0x0000000511007c0c */ /* 0x000fda000bf06100 */
[----:B------:R-:W-:Y:S05]  /*6710*/  @P0 BRA `(.L_x_166) ;  /* 0x0000000400680947 */ /* 0x000fea0003800000 */
[----:B------:R-:W2:Y:S01]  /*6720*/  S2R R12, SR_CTAID.X ;  /* 0x00000000000c7919 */ /* 0x000ea20000002500 */
[----:B-1----:R-:W1:Y:S01]  /*6730*/  LDC.64 R10, c[0x0][0x8d0] ;  /* 0x00023400ff0a7b82 */ /* 0x002e620000000a00 */
[----:B------:R-:W-:Y:S01]  /*6740*/  ULDC UR4, c[0x0][0x150] ;  /* 0x0000540000047ab9 */ /* 0x000fe20000000800 */
[----:B------:R-:W-:Y:S01]  /*6750*/  IMAD.MOV.U32 R8, RZ, RZ, R16 ;  /* 0x000000ffff087224 */ /* 0x000fe200078e0010 */
[----:B------:R-:W3:Y:S01]  /*6760*/  S2R R24, SR_CTAID.Y ;  /* 0x0000000000187919 */ /* 0x000ee20000002600 */
[----:B------:R-:W-:-:S04]  /*6770*/  IMAD.MOV.U32 R9, RZ, RZ, R17 ;  /* 0x000000ffff097224 */ /* 0x000fc800078e0011 */
[----:B------:R-:W4:Y:S08]  /*6780*/  LDC R25, c[0x0][0x144] ;  /* 0x00005100ff197b82 */ /* 0x000f300000000800 */
[----:B------:R-:W3:Y:S08]  /*6790*/  LDC R0, c[0x0][0x8d8] ;  /* 0x00023600ff007b82 */ /* 0x000ef00000000800 */
[----:B------:R-:W3:Y:S01]  /*67a0*/  LDC.64 R14, c[0x0][0x8c8] ;  /* 0x00023200ff0e7b82 */ /* 0x000ee20000000a00 */
[----:B-1----:R-:W-:-:S04]  /*67b0*/  ISETP.NE.U32.AND P0, PT, R10, RZ, PT ;  /* 0x000000ff0a00720c */ /* 0x002fc80003f05070 */
[----:B------:R-:W-:Y:S02]  /*67c0*/  ISETP.NE.AND.EX P0, PT, R11, RZ, PT, P0 ;  /* 0x000000ff0b00720c */ /* 0x000fe40003f05300 */
[----:B--2---:R-:W-:-:S05]  /*67d0*/  I2FP.F32.U32 R3, R12 ;  /* 0x0000000c00037245 */ /* 0x004fca0000201000 */
[----:B------:R-:W-:-:S04]  /*67e0*/  FMUL R3, R3, UR4 ;  /* 0x0000000403037c20 */ /* 0x000fc80008400000 */
[----:B------:R1:W2:Y:S02]  /*67f0*/  F2I.U32.TRUNC.NTZ R23, R3 ;  /* 0x0000000300177305 */ /* 0x0002a4000020f000 */
[----:B----4-:R-:W-:Y:S05]  /*6800*/  @!P0 BRA `(.L_x_167) ;  /* 0x0000000000288947 */ /* 0x010fea0003800000 */
[----:B-1----:R-:W1:Y:S02]  /*6810*/  LDC R3, c[0x0][0x8dc] ;  /* 0x00023700ff037b82 */ /* 0x002e640000000800 */
        /* <DEDUP_REMOVED lines=9> */
.L_x_167:
[----:B------:R-:W4:Y:S01]  /*68b0*/  LDC.64 R20, c[0x0][0x8e8] ;  /* 0x00023a00ff147b82 */ /* 0x000f220000000a00 */
[-C--:B---3--:R-:W-:Y:S01]  /*68c0*/  SHF.R.U64 R31, R8, R0.reuse, R9 ;  /* 0x00000000081f7219 */ /* 0x088fe20000001209 */
[----:B--2---:R-:W-:Y:S01]  /*68d0*/  IMAD.MOV R23, RZ, RZ, -R23 ;  /* 0x000000ffff177224 */ /* 0x004fe200078e0a17 */
[----:B------:R-:W-:Y:S01]  /*68e0*/  SHF.R.U32.HI R0, RZ, R0, R9 ;  /* 0x00000000ff007219 */ /* 0x000fe20000011609 */
[----:B------:R-:W-:Y:S01]  /*68f0*/  ULDC UR4, c[0x0][0x154] ;  /* 0x0000550000047ab9 */ /* 0x000fe20000000800 */
[----:B-1----:R-:W-:Y:S01]  /*6900*/  IADD3 R3, P0, RZ, -R31, RZ ;  /* 0x8000001fff037210 */ /* 0x002fe20007f1e0ff */
[----:B------:R-:W-:Y:S02]  /*6910*/  IMAD R26, R25, R23, R12 ;  /* 0x00000017191a7224 */ /* 0x000fe400078e020c */
[----:B------:R-:W1:Y:S01]  /*6920*/  LDC R6, c[0x0][0x8c0] ;  /* 0x00023000ff067b82 */ /* 0x000e620000000800 */
[----:B------:R-:W-:Y:S01]  /*6930*/  IADD3.X R5, RZ, ~R0, RZ, P0, !PT ;  /* 0x80000000ff057210 */ /* 0x000fe200007fe4ff */
[----:B------:R-:W-:-:S04]  /*6940*/  IMAD.MOV.U32 R7, RZ, RZ, 0x1 ;  /* 0x00000001ff077424 */ /* 0x000fc800078e00ff */
[-C--:B------:R-:W-:Y:S02]  /*6950*/  IMAD R0, R5, R14.reuse, RZ ;  /* 0x0000000e05007224 */ /* 0x080fe400078e02ff */
[----:B------:R-:W2:Y:S01]  /*6960*/  LDC R8, c[0x0][0x8b0] ;  /* 0x00022c00ff087b82 */ /* 0x000ea20000000800 */
[----:B------:R-:W-:-:S04]  /*6970*/  IMAD.WIDE.U32 R4, R3, R14, R16 ;  /* 0x0000000e03047225 */ /* 0x000fc800078e0010 */
[----:B------:R-:W-:Y:S01]  /*6980*/  IMAD R3, R3, R15, R0 ;  /* 0x0000000f03037224 */ /* 0x000fe200078e0200 */
[----:B------:R-:W-:Y:S02]  /*6990*/  I2FP.F32.U32 R0, R24 ;  /* 0x0000001800007245 */ /* 0x000fe40000201000 */
[----:B------:R-:W3:Y:S01]  /*69a0*/  LDC R28, c[0x0][0x900] ;  /* 0x00024000ff1c7b82 */ /* 0x000ee20000000800 */
[----:B------:R-:W-:Y:S01]  /*69b0*/  IMAD.IADD R3, R5, 0x1, R3 ;  /* 0x0000000105037824 */ /* 0x000fe200078e0203 */
[----:B----4-:R-:W-:Y:S01]  /*69c0*/  ISETP.NE.U32.AND P0, PT, R20, RZ, PT ;  /* 0x000000ff1400720c */ /* 0x010fe20003f05070 */
[----:B------:R-:W-:Y:S01]  /*69d0*/  FMUL R0, R0, UR4 ;  /* 0x0000000400007c20 */ /* 0x000fe20008400000 */
[----:B------:R-:W-:Y:S02]  /*69e0*/  MOV R5, 0xffffffff ;  /* 0xffffffff00057802 */ /* 0x000fe40000000f00 */
[----:B------:R-:W-:Y:S01]  /*69f0*/  ISETP.NE.AND.EX P0, PT, R21, RZ, PT, P0 ;  /* 0x000000ff1500720c */ /* 0x000fe20003f05300 */
[----:B------:R4:W3:Y:S01]  /*6a00*/  F2I.U32.TRUNC.NTZ R13, R0 ;  /* 0x00000000000d7305 */ /* 0x0008e2000020f000 */
[----:B------:R-:W4:Y:S01]  /*6a10*/  LDC R15, c[0x0][0x148] ;  /* 0x00005200ff0f7b82 */ /* 0x000f220000000800 */
[----:B-1----:R-:W-:-:S02]  /*6a20*/  SHF.R.U64 R12, R4, R6, R3 ;  /* 0x00000006040c7219 */ /* 0x002fc40000001203 */
[----:B------:R-:W-:-:S05]  /*6a30*/  SHF.R.U32.HI R3, RZ, R6, R3 ;  /* 0x00000006ff037219 */ /* 0x000fca0000011603 */
[----:B------:R-:W1:Y:S01]  /*6a40*/  LDC R25, c[0x0][0x8a8] ;  /* 0x00022a00ff197b82 */ /* 0x000e620000000800 */
[-CC-:B--2---:R-:W-:Y:S02]  /*6a50*/  SHF.R.U64 R10, R12, R8.reuse, R3.reuse ;  /* 0x000000080c0a7219 */ /* 0x184fe40000001203 */
[----:B------:R-:W-:-:S05]  /*6a60*/  SHF.R.U32.HI R3, RZ, R8, R3 ;  /* 0x00000008ff037219 */ /* 0x000fca0000011603 */
[----:B------:R-:W2:Y:S01]  /*6a70*/  LDC R27, c[0x0][0x8f0] ;  /* 0x00023c00ff1b7b82 */ /* 0x000ea20000000800 */
[-C--:B---3--:R-:W-:Y:S02]  /*6a80*/  SHF.L.U32 R4, R5, R28.reuse, RZ ;  /* 0x0000001c05047219 */ /* 0x088fe400000006ff */
[-CC-:B------:R-:W-:Y:S02]  /*6a90*/  SHF.R.U64 R14, R10, R28.reuse, R3.reuse ;  /* 0x0000001c0a0e7219 */ /* 0x180fe40000001203 */
[----:B------:R-:W-:Y:S02]  /*6aa0*/  SHF.R.U32.HI R5, RZ, R28, R3 ;  /* 0x0000001cff057219 */ /* 0x000fe40000011603 */
[----:B------:R-:W-:Y:S01]  /*6ab0*/  LOP3.LUT R23, RZ, R4, RZ, 0x33, !PT ;  /* 0x00000004ff177212 */ /* 0x000fe200078e33ff */
[----:B------:R-:W3:Y:S01]  /*6ac0*/  LDC R29, c[0x0][0x8e0] ;  /* 0x00023800ff1d7b82 */ /* 0x000ee20000000800 */
[----:B------:R-:W-:Y:S01]  /*6ad0*/  SHF.L.U32 R28, R7, R28, RZ ;  /* 0x0000001c071c7219 */ /* 0x000fe200000006ff */
[----:B------:R-:W-:-:S06]  /*6ae0*/  IMAD.MOV.U32 R4, RZ, RZ, R14 ;  /* 0x000000ffff047224 */ /* 0x000fcc00078e000e */
[----:B------:R-:W1:Y:S01]  /*6af0*/  LDC R30, c[0x0][0x8b8] ;  /* 0x00022e00ff1e7b82 */ /* 0x000e620000000800 */
[----:B------:R-:W-:Y:S05]  /*6b00*/  @!P0 BRA `(.L_x_168) ;  /* 0x0000000000288947 */ /* 0x000fea0003800000 */
[----:B------:R-:W5:Y:S02]  /*6b10*/  LDC R3, c[0x0][0x8f4] ;  /* 0x00023d00ff037b82 */ /* 0x000f640000000800 */
[----:B-----5:R-:W-:-:S04]  /*6b20*/  IADD3 R3, P0, R14, R3, RZ ;  /* 0x000000030e037210 */ /* 0x020fc80007f1e0ff */
        /* <DEDUP_REMOVED lines=8> */
.L_x_168:
[----:B------:R-:W-:Y:S02]  /*6bb0*/  ISETP.NE.AND P0, PT, R2, 0x1, PT ;  /* 0x000000010200780c */ /* 0x000fe40003f05270 */
[----:B--2-4-:R-:W-:Y:S01]  /*6bc0*/  SHF.R.U64 R0, R4, R27, R5 ;  /* 0x0000001b04007219 */ /* 0x014fe20000001205 */
[----:B-1----:R-:W-:Y:S01]  /*6bd0*/  VIADD R5, R25, 0xffffffff ;  /* 0xffffffff19057836 */ /* 0x002fe20000000000 */
[----:B------:R-:W-:Y:S02]  /*6be0*/  LOP3.LUT R23, R10, R23, RZ, 0xc0, !PT ;  /* 0x000000170a177212 */ /* 0x000fe400078ec0ff */
[----:B------:R-:W-:Y:S01]  /*6bf0*/  IADD3 R13, -R13, RZ, RZ ;  /* 0x000000ff0d0d7210 */ /* 0x000fe20007ffe1ff */
[----:B------:R-:W-:Y:S01]  /*6c00*/  IMAD.MOV R3, RZ, RZ, -R0 ;  /* 0x000000ffff037224 */ /* 0x000fe200078e0a00 */
[----:B------:R-:W-:Y:S01]  /*6c10*/  LOP3.LUT R5, R12, R5, RZ, 0xc0, !PT ;  /* 0x000000050c057212 */ /* 0x000fe200078ec0ff */
[----:B------:R-:W-:Y:S01]  /*6c20*/  IMAD R23, R28, R0, R23 ;  /* 0x000000001c177224 */ /* 0x000fe200078e0217 */
[----:B------:R-:W-:Y:S01]  /*6c30*/  R2UR UR47, R31 ;  /* 0x000000001f2f72ca */ /* 0x000fe200000e0000 */
[----:B---3--:R-:W-:Y:S01]  /*6c40*/  IMAD R0, R3, R29, R14 ;  /* 0x0000001d03007224 */ /* 0x008fe200078e020e */
[----:B------:R-:W-:Y:S01]  /*6c50*/  MOV R3, 0x1 ;  /* 0x0000000100037802 */ /* 0x000fe20000000f00 */
[----:B------:R-:W-:-:S02]  /*6c60*/  @P0 IMAD R26, R15, R13, R24 ;  /* 0x0000000d0f1a0224 */ /* 0x000fc400078e0218 */
[----:B------:R-:W-:Y:S02]  /*6c70*/  IMAD R0, R0, R25, R5 ;  /* 0x0000001900007224 */ /* 0x000fe400078e0205 */
[----:B------:R-:W-:-:S05]  /*6c80*/  IMAD R23, R23, R30, R26 ;  /* 0x0000001e17177224 */ /* 0x000fca00078e021a */
[----:B------:R-:W-:Y:S02]  /*6c90*/  SEL R60, R0, R23, !P0 ;  /* 0x00000017003c7207 */ /* 0x000fe40004000000 */
[----:B------:R-:W-:Y:S02]  /*6ca0*/  SEL R23, R23, R0, !P0 ;  /* 0x0000000017177207 */ /* 0x000fe40004000000 */
[----:B------:R-:W-:-:S07]  /*6cb0*/  PRMT R0, R3, 0x7610, R0 ;  /* 0x0000761003007816 */ /* 0x000fce0000000000 */
.L_x_166:
[----:B------:R-:W-:Y:S01]  /*6cc0*/  UIADD3 UR48, UR10, 0x1, URZ ;  /* 0x000000010a307890 */ /* 0x000fe2000fffe03f */
[----:B------:R-:W-:Y:S01]  /*6cd0*/  LOP3.LUT P0, RZ, R0, 0xff, RZ, 0xc0, !PT ;  /* 0x000000ff00ff7812 */ /* 0x000fe2000780c0ff */
[----:B------:R-:W-:Y:S02]  /*6ce0*/  ULOP3.LUT UR43, UR8, 0x7, URZ, 0xc0, !UPT ;  /* 0x00000007082b7892 */ /* 0x000fe4000f8ec03f */
[----:B------:R-:W-:Y:S02]  /*6cf0*/  UISETP.NE.AND UP0, UPT, UR48, 0x3, UPT ;  /* 0x000000033000788c */ /* 0x000fe4000bf05270 */
[----:B------:R-:W-:Y:S02]  /*6d00*/  UIADD3 UR39, UR39, 0x2, URZ ;  /* 0x0000000227277890 */ /* 0x000fe4000fffe03f */
[----:B------:R-:W-:Y:S02]  /*6d10*/  USEL UR49, URZ, 0x1, UP0 ;  /* 0x000000013f317887 */ /* 0x000fe40008000000 */
[----:B------:R-:W-:-:S02]  /*6d20*/  USEL UR48, UR48, URZ, UP0 ;  /* 0x0000003f30307287 */ /* 0x000fc40008000000 */
[----:B------:R-:W-:Y:S02]  /*6d30*/  ULOP3.LUT UR49, UR9, UR49, URZ, 0x3c, !UPT ;  /* 0x0000003109317292 */ /* 0x000fe4000f8e3c3f */
[----:B------:R-:W-:Y:S10]  /*6d40*/  @P0 BRA `(.L_x_169) ;  /* 0xffffffa400dc0947 */ /* 0x000ff4000383ffff */
[----:B------:R-:W-:-:S13]  /*6d50*/  PLOP3.LUT P0, PT, PT, PT, PT, 0x8, 0x0 ;  /* 0x000000000000781c */ /* 0x000fda0003f0e170 */
.L_x_19:
[----:B------:R-:W-:Y:S05]  /*6d60*/  @P0 BRA `(.L_x_11) ;  /* 0x0000002800f00947 */ /* 0x000fea0003800000 */
[----:B------:R-:W-:Y:S01]  /*6d70*/  ULDC.64 UR6, c[0x0][0x588] ;  /* 0x0001620000067ab9 */ /* 0x000fe20000000a00 */
[----:B------:R-:W-:Y:S01]  /*6d80*/  ULDC.64 UR4, c[0x0][0x590] ;  /* 0x0001640000047ab9 */ /* 0x000fe20000000a00 */
[----:B------:R-:W-:Y:S01]  /*6d90*/  ISETP.NE.U32.AND P0, PT, RZ, UR6, PT ;  /* 0x00000006ff007c0c */ /* 0x000fe2000bf05070 */
[----:B------:R-:W-:-:S04]  /*6da0*/  DEPBAR.LE SB0, 0x0 ;  /* 0x000080000000791a */ /* 0x000fc80000000000 */
[----:B------:R-:W-:Y:S01]  /*6db0*/  ISETP.NE.U32.AND P1, PT, RZ, UR4, PT ;  /* 0x00000004ff007c0c */ /* 0x000fe2000bf25070 */
[----:B------:R-:W-:Y:S01]  /*6dc0*/  BSSY B0, `(.L_x_170) ;  /* 0x0000015000007945 */ /* 0x000fe20003800000 */
[----:B------:R-:W-:Y:S02]  /*6dd0*/  ISETP.NE.AND.EX P0, PT, RZ, UR7, PT, P0 ;  /* 0x00000007ff007c0c */ /* 0x000fe4000bf05300 */
[----:B------:R-:W-:-:S13]  /*6de0*/  ISETP.NE.AND.EX P1, PT, RZ, UR5, PT, P1 ;  /* 0x00000005ff007c0c */ /* 0x000fda000bf25310 */
[----:B------:R-:W-:Y:S05]  /*6df0*/  @P0 BRA P1, `(.L_x_171) ;  /* 0x0000000000440947 */ /* 0x000fea0000800000 */
[----:B------:R-:W-:-:S04]  /*6e00*/  ISETP.NE.U32.AND P0, PT, RZ, UR4, PT ;  /* 0x00000004ff007c0c */ /* 0x000fc8000bf05070 */
[----:B------:R-:W-:-:S13]  /*6e10*/  ISETP.NE.AND.EX P0, PT, RZ, UR5, PT, P0 ;  /* 0x00000005ff007c0c */ /* 0x000fda000bf05300 */
[----:B------:R-:W-:Y:S05]  /*6e20*/  @!P0 BRA `(.L_x_172) ;  /* 0x00000000002c8947 */ /* 0x000fea0003800000 */
[----:B------:R-:W-:-:S13]  /*6e30*/  LOP3.LUT P0, RZ, R56, 0xff, RZ, 0xc0, !PT ;  /* 0x000000ff38ff7812 */ /* 0x000fda000780c0ff */
[----:B------:R-:W-:Y:S05]  /*6e40*/  @!P0 BRA `(.L_x_173) ;  /* 0x0000000000108947 */ /* 0x000fea0003800000 */
[----:B-----5:R-:W-:-:S13]  /*6e50*/  FSETP.NEU.AND P0, PT, R57, RZ, PT ;  /* 0x000000ff3900720b */ /* 0x020fda0003f0d000 */
[----:B------:R-:W-:Y:S05]  /*6e60*/  @!P0 BREAK B0 ;  /* 0x0000000000008942 */ /* 0x000fea0003800000 */
[----:B------:R-:W-:Y:S05]  /*6e70*/  @P0 BRA `(.L_x_171) ;  /* 0x0000000000240947 */ /* 0x000fea0003800000 */
[----:B------:R-:W-:Y:S05]  /*6e80*/  BRA `(.L_x_11) ;  /* 0x0000002800a87947 */ /* 0x000fea0003800000 */
.L_x_173:
[----:B------:R-:W-:-:S04]  /*6e90*/  ISETP.NE.U32.AND P0, PT, RZ, UR6, PT ;  /* 0x00000006ff007c0c */ /* 0x000fc8000bf05070 */
[----:B------:R-:W-:-:S13]  /*6ea0*/  ISETP.NE.AND.EX P0, PT, RZ, UR7, PT, P0 ;  /* 0x00000007ff007c0c */ /* 0x000fda000bf05300 */
[----:B------:R-:W-:Y:S05]  /*6eb0*/  @!P0 BREAK B0 ;  /* 0x0000000000008942 */ /* 0x000fea0003800000 */
[----:B------:R-:W-:Y:S05]  /*6ec0*/  @P0 BRA `(.L_x_171) ;  /* 0x0000000000100947 */ /* 0x000fea0003800000 */
[----:B------:R-:W-:Y:S05]  /*6ed0*/  BRA `(.L_x_11) ;  /* 0x0000002800947947 */ /* 0x000fea0003800000 */
.L_x_172:
[----:B-----5:R-:W-:-:S13]  /*6ee0*/  FSETP.NEU.AND P0, PT, R57, RZ, PT ;  /* 0x000000ff3900720b */ /* 0x020fda0003f0d000 */
[----:B------:R-:W-:Y:S05]  /*6ef0*/  @!P0 BREAK B0 ;  /* 0x0000000000008942 */ /* 0x000fea0003800000 */
[----:B------:R-:W-:Y:S05]  /*6f00*/  @!P0 BRA `(.L_x_11) ;  /* 0x0000002800888947 */ /* 0x000fea0003800000 */
.L_x_171:
[----:B------:R-:W-:Y:S05]  /*6f10*/  BSYNC B0 ;  /* 0x0000000000007941 */ /* 0x000fea0003800000 */
.L_x_170:
[----:B------:R-:W-:-:S04]  /*6f20*/  LOP3.LUT R19, R19, 0x1, RZ, 0xfc, !PT ;  /* 0x0000000113137812 */ /* 0x000fc800078efcff */
[----:B------:R-:W-:-:S13]  /*6f30*/  ISETP.NE.AND P0, PT, R19, 0x3, PT ;  /* 0x000000031300780c */ /* 0x000fda0003f05270 */
[----:B------:R-:W-:Y:S05]  /*6f40*/  @!P0 BRA `(.L_x_174) ;  /* 0x0000000000048947 */ /* 0x000fea0003800000 */
[----:B------:R-:W-:Y:S01]  /*6f50*/  BPT.TRAP 0x1 ;  /* 0x000000040000795c */ /* 0x000fe20000300000 */
.L_x_174:
[----:B------:R-:W3:Y:S01]  /*6f60*/  S2UR UR5, SR_CgaCtaId ;  /* 0x00000000000579c3 */ /* 0x000ee20000008800 */
[----:B------:R-:W-:Y:S02]  /*6f70*/  UMOV UR4, 0x400 ;  /* 0x0000040000047882 */ /* 0x000fe40000000000 */
[----:B---3--:R-:W-:-:S04]  /*6f80*/  ULEA UR4, UR5, UR4, 0x18 ;  /* 0x0000000405047291 */ /* 0x008fc8000f8ec03f */
[----:B------:R-:W-:-:S04]  /*6f90*/  ULEA UR4, UR38, UR4, 0x3 ;  /* 0x0000000426047291 */ /* 0x000fc8000f8e183f */
[----:B------:R-:W-:-:S04]  /*6fa0*/  UIADD3 UR4, UR4, 0x98, URZ ;  /* 0x0000009804047890 */ /* 0x000fc8000fffe03f */
[----:B------:R-:W-:-:S09]  /*6fb0*/  UPRMT UR4, UR5, 0x654, UR4 ;  /* 0x0000065405047896 */ /* 0x000fd20008000004 */
[----:B------:R-:W-:Y:S01]  /*6fc0*/  SYNCS.ARRIVE.TRANS64.RED.A1T0 RZ, [UR4], RZ ;  /* 0x000000ffffff79a7 */ /* 0x000fe20008100404 */
[----:B------:R-:W-:Y:S05]  /*6fd0*/  BRA `(.L_x_11) ;  /* 0x0000002800547947 */ /* 0x000fea0003800000 */
.L_x_10:
[----:B------:R-:W-:Y:S01]  /*6fe0*/  ULDC.64 UR4, c[0x0][0x8f8] ;  /* 0x00023e0000047ab9 */ /* 0x000fe20000000a00 */
[----:B------:R-:W-:Y:S01]  /*6ff0*/  PRMT R10, RZ, 0x7610, R10 ;  /* 0x00007610ff0a7816 */ /* 0x000fe2000000000a */
[----:B------:R-:W-:Y:S01]  /*7000*/  IMAD.MOV.U32 R13, RZ, RZ, -0x1 ;  /* 0xffffffffff0d7424 */ /* 0x000fe200078e00ff */
[----:B------:R-:W-:Y:S01]  /*7010*/  ISETP.GE.U32.AND P1, PT, R16, UR4, PT ;  /* 0x0000000410007c0c */ /* 0x000fe2000bf26070 */
[----:B------:R-:W-:Y:S01]  /*7020*/  IMAD.MOV.U32 R7, RZ, RZ, -0x1 ;  /* 0xffffffffff077424 */ /* 0x000fe200078e00ff */
[----:B------:R-:W-:Y:S02]  /*7030*/  MOV R6, 0xffffffff ;  /* 0xffffffff00067802 */ /* 0x000fe40000000f00 */
[----:B------:R-:W-:-:S13]  /*7040*/  ISETP.GE.U32.AND.EX P1, PT, R17, UR5, PT, P1 ;  /* 0x0000000511007c0c */ /* 0x000fda000bf26110 */
        /* <DEDUP_REMOVED lines=19> */
.L_x_176:
[--C-:B------:R-:W-:Y:S01]  /*7180*/  SHF.R.U64 R14, R12, R20, R13.reuse ;  /* 0x000000140c0e7219 */ /* 0x100fe2000000120d */
[----:B------:R-:W1:Y:S01]  /*7190*/  LDC R26, c[0x0][0x8c0] ;  /* 0x00023000ff1a7b82 */ /* 0x000e620000000800 */
[----:B------:R-:W-:Y:S01]  /*71a0*/  I2FP.F32.U32 R7, R8 ;  /* 0x0000000800077245 */ /* 0x000fe20000201000 */
[----:B------:R-:W-:Y:S01]  /*71b0*/  ULDC UR4, c[0x0][0x150] ;  /* 0x0000540000047ab9 */ /* 0x000fe20000000800 */
[----:B------:R-:W-:Y:S02]  /*71c0*/  SHF.R.U32.HI R6, RZ, R20, R13 ;  /* 0x00000014ff067219 */ /* 0x000fe4000001160d */
[----:B------:R-:W-:Y:S01]  /*71d0*/  IADD3 R9, P1, RZ, -R14, RZ ;  /* 0x8000000eff097210 */ /* 0x000fe20007f3e0ff */
[----:B------:R-:W-:Y:S01]  /*71e0*/  FMUL R13, R7, UR4 ;  /* 0x00000004070d7c20 */ /* 0x000fe20008400000 */
[----:B------:R-:W-:Y:S01]  /*71f0*/  ULDC UR4, c[0x0][0x154] ;  /* 0x0000550000047ab9 */ /* 0x000fe20000000800 */
[----:B------:R-:W2:Y:S01]  /*7200*/  LDC.64 R28, c[0x0][0x8e8] ;  /* 0x00023a00ff1c7b82 */ /* 0x000ea20000000a00 */
[----:B------:R-:W-:Y:S01]  /*7210*/  IADD3.X R11, RZ, ~R6, RZ, P1, !PT ;  /* 0x80000006ff0b7210 */ /* 0x000fe20000ffe4ff */
[----:B------:R-:W-:-:S02]  /*7220*/  IMAD.WIDE.U32 R6, R9, R24, R16 ;  /* 0x0000001809067225 */ /* 0x000fc400078e0010 */
[----:B------:R-:W3:Y:S02]  /*7230*/  F2I.U32.TRUNC.NTZ R13, R13 ;  /* 0x0000000d000d7305 */ /* 0x000ee4000020f000 */
[----:B------:R-:W-:Y:S02]  /*7240*/  IMAD R10, R11, R24, RZ ;  /* 0x000000180b0a7224 */ /* 0x000fe400078e02ff */
[----:B------:R-:W4:Y:S02]  /*7250*/  LDC R15, c[0x0][0x144] ;  /* 0x00005100ff0f7b82 */ /* 0x000f240000000800 */
[----:B------:R-:W-:Y:S01]  /*7260*/  IMAD R9, R9, R25, R10 ;  /* 0x0000001909097224 */ /* 0x000fe200078e020a */
[----:B------:R-:W-:-:S03]  /*7270*/  MOV R10, 0xffffffff ;  /* 0xffffffff000a7802 */ /* 0x000fc60000000f00 */
[----:B------:R-:W-:Y:S01]  /*7280*/  IMAD.IADD R7, R7, 0x1, R9 ;  /* 0x0000000107077824 */ /* 0x000fe200078e0209 */
[----:B------:R-:W-:Y:S01]  /*7290*/  I2FP.F32.U32 R9, R3 ;  /* 0x0000000300097245 */ /* 0x000fe20000201000 */
[----:B------:R-:W5:Y:S03]  /*72a0*/  LDC R20, c[0x0][0x8b0] ;  /* 0x00022c00ff147b82 */ /* 0x000f660000000800 */
[-C--:B-1----:R-:W-:Y:S01]  /*72b0*/  SHF.R.U64 R12, R6, R26.reuse, R7 ;  /* 0x0000001a060c7219 */ /* 0x082fe20000001207 */
[----:B---3--:R-:W-:Y:S01]  /*72c0*/  IMAD.MOV R6, RZ, RZ, -R13 ;  /* 0x000000ffff067224 */ /* 0x008fe200078e0a0d */
[----:B------:R-:W-:Y:S01]  /*72d0*/  SHF.R.U32.HI R7, RZ, R26, R7 ;  /* 0x0000001aff077219 */ /* 0x000fe20000011607 */
[----:B------:R-:W-:Y:S02]  /*72e0*/  FMUL R9, R9, UR4 ;  /* 0x0000000409097c20 */ /* 0x000fe40008400000 */
[----:B------:R-:W1:Y:S01]  /*72f0*/  LDC R11, c[0x0][0x900] ;  /* 0x00024000ff0b7b82 */ /* 0x000e620000000800 */
[----:B--2---:R-:W-:-:S04]  /*7300*/  ISETP.NE.U32.AND P1, PT, R28, RZ, PT ;  /* 0x000000ff1c00720c */ /* 0x004fc80003f25070 */
[----:B------:R-:W-:-:S03]  /*7310*/  ISETP.NE.AND.EX P1, PT, R29, RZ, PT, P1 ;  /* 0x000000ff1d00720c */ /* 0x000fc60003f25310 */
[----:B------:R-:W2:Y:S01]  /*7320*/  LDC R24, c[0x0][0x148] ;  /* 0x00005200ff187b82 */ /* 0x000ea20000000800 */
[----:B----4-:R-:W-:Y:S02]  /*7330*/  IMAD R25, R15, R6, R8 ;  /* 0x000000060f197224 */ /* 0x010fe400078e0208 */
[----:B------:R-:W-:-:S05]  /*7340*/  IMAD.MOV.U32 R8, RZ, RZ, 0x1 ;  /* 0x00000001ff087424 */ /* 0x000fca00078e00ff */
[----:B------:R-:W3:Y:S01]  /*7350*/  LDC R23, c[0x0][0x8a8] ;  /* 0x00022a00ff177b82 */ /* 0x000ee20000000800 */
[-CC-:B-----5:R-:W-:Y:S02]  /*7360*/  SHF.R.U64 R15, R12, R20.reuse, R7.reuse ;  /* 0x000000140c0f7219 */ /* 0x1a0fe40000001207 */
[----:B------:R-:W-:Y:S02]  /*7370*/  SHF.R.U32.HI R6, RZ, R20, R7 ;  /* 0x00000014ff067219 */ /* 0x000fe40000011607 */
[----:B------:R4:W1:Y:S03]  /*7380*/  F2I.U32.TRUNC.NTZ R20, R9 ;  /* 0x0000000900147305 */ /* 0x000866000020f000 */
[----:B------:R-:W2:Y:S01]  /*7390*/  LDC R27, c[0x0][0x8f0] ;  /* 0x00023c00ff1b7b82 */ /* 0x000ea20000000800 */
[-C--:B-1----:R-:W-:Y:S02]  /*73a0*/  SHF.R.U64 R21, R15, R11.reuse, R6 ;  /* 0x0000000b0f157219 */ /* 0x082fe40000001206 */
[----:B------:R-:W-:-:S02]  /*73b0*/  SHF.L.U32 R10, R10, R11, RZ ;  /* 0x0000000b0a0a7219 */ /* 0x000fc400000006ff */
[-C--:B------:R-:W-:Y:S01]  /*73c0*/  SHF.R.U32.HI R7, RZ, R11.reuse, R6 ;  /* 0x0000000bff077219 */ /* 0x080fe20000011606 */
[----:B------:R-:W-:Y:S01]  /*73d0*/  IMAD.MOV.U32 R6, RZ, RZ, R21 ;  /* 0x000000ffff067224 */ /* 0x000fe200078e0015 */
[----:B------:R-:W-:Y:S01]  /*73e0*/  SHF.L.U32 R26, R8, R11, RZ ;  /* 0x0000000b081a7219 */ /* 0x000fe200000006ff */
[----:B------:R-:W1:Y:S01]  /*73f0*/  LDC R30, c[0x0][0x8e0] ;  /* 0x00023800ff1e7b82 */ /* 0x000e620000000800 */
[----:B------:R-:W-:-:S07]  /*7400*/  LOP3.LUT R32, RZ, R10, RZ, 0x33, !PT ;  /* 0x0000000aff207212 */ /* 0x000fce00078e33ff */
[----:B------:R-:W1:Y:S01]  /*7410*/  LDC R31, c[0x0][0x8b8] ;  /* 0x00022e00ff1f7b82 */ /* 0x000e620000000800 */
[----:B----4-:R-:W-:Y:S05]  /*7420*/  @!P1 BRA `(.L_x_177) ;  /* 0x0000000000289947 */ /* 0x010fea0003800000 */
[----:B------:R-:W4:Y:S02]  /*7430*/  LDC R6, c[0x0][0x8f4] ;  /* 0x00023d00ff067b82 */ /* 0x000f240000000800 */
[----:B----4-:R-:W-:-:S04]  /*7440*/  IADD3 R11, P1, R21, R6, RZ ;  /* 0x00000006150b7210 */ /* 0x010fc80007f3e0ff */
        /* <DEDUP_REMOVED lines=8> */
.L_x_177:
[----:B------:R-:W-:Y:S01]  /*74d0*/  ISETP.NE.AND P1, PT, R2, 0x1, PT ;  /* 0x000000010200780c */ /* 0x000fe20003f25270 */
[----:B---3--:R-:W-:Y:S01]  /*74e0*/  VIADD R9, R23, 0xffffffff ;  /* 0xffffffff17097836 */ /* 0x008fe20000000000 */
[----:B--2---:R-:W-:Y:S02]  /*74f0*/  SHF.R.U64 R7, R6, R27, R7 ;  /* 0x0000001b06077219 */ /* 0x004fe40000001207 */
[----:B------:R-:W-:Y:S02]  /*7500*/  IADD3 R20, -R20, RZ, RZ ;  /* 0x000000ff14147210 */ /* 0x000fe40007ffe1ff */
[----:B------:R-:W-:Y:S01]  /*7510*/  LOP3.LUT R6, R15, R32, RZ, 0xc0, !PT ;  /* 0x000000200f067212 */ /* 0x000fe200078ec0ff */
[----:B------:R-:W-:Y:S01]  /*7520*/  IMAD.MOV R8, RZ, RZ, -R7 ;  /* 0x000000ffff087224 */ /* 0x000fe200078e0a07 */
[----:B------:R-:W-:Y:S02]  /*7530*/  LOP3.LUT R12, R12, R9, RZ, 0xc0, !PT ;  /* 0x000000090c0c7212 */ /* 0x000fe400078ec0ff */
[----:B------:R-:W-:Y:S01]  /*7540*/  MOV R10, 0x1 ;  /* 0x00000001000a7802 */ /* 0x000fe20000000f00 */
[----:B------:R-:W-:-:S02]  /*7550*/  IMAD R6, R26, R7, R6 ;  /* 0x000000071a067224 */ /* 0x000fc400078e0206 */
[----:B------:R-:W-:Y:S02]  /*7560*/  @P1 IMAD R25, R24, R20, R3 ;  /* 0x0000001418191224 */ /* 0x000fe400078e0203 */
[----:B-1----:R-:W-:Y:S02]  /*7570*/  IMAD R3, R8, R30, R21 ;  /* 0x0000001e08037224 */ /* 0x002fe400078e0215 */
[----:B------:R-:W-:Y:S02]  /*7580*/  IMAD R13, R6, R31, R25 ;  /* 0x0000001f060d7224 */ /* 0x000fe400078e0219 */
[----:B------:R-:W-:-:S05]  /*7590*/  IMAD R6, R3, R23, R12 ;  /* 0x0000001703067224 */ /* 0x000fca00078e020c */
[----:B------:R-:W-:Y:S02]  /*75a0*/  SEL R7, R6, R13, !P1 ;  /* 0x0000000d06077207 */ /* 0x000fe40004800000 */
[----:B------:R-:W-:Y:S01]  /*75b0*/  SEL R13, R13, R6, !P1 ;  /* 0x000000060d0d7207 */ /* 0x000fe20004800000 */
[----:B------:R-:W-:-:S07]  /*75c0*/  IMAD.MOV.U32 R6, RZ, RZ, R14 ;  /* 0x000000ffff067224 */ /* 0x000fce00078e000e */
.L_x_175:
[----:B------:R-:W-:-:S08]  /*75d0*/  NOP ;  /* 0x0000000000007918 */ /* 0x000fd00000000000 */
[----:B------:R-:W1:-:S00]  /*75e0*/  USETMAXREG.DEALLOC.CTAPOOL 0x28 ;  /* 0x00000028000079c8 */ /* 0x000e4000080e0500 */
[----:B-1----:R-:W-:-:S13]  /*75f0*/  ISETP.NE.AND P1, PT, R0, 0x1, PT ;  /* 0x000000010000780c */ /* 0x002fda0003f25270 */
[----:B------:R-:W-:Y:S05]  /*7600*/  @!P1 BRA `(.L_x_11) ;  /* 0x0000002000c89947 */ /* 0x000fea0003800000 */
[----:B------:R-:W-:Y:S05]  /*7610*/  @!P4 BRA `(.L_x_178) ;  /* 0x000000100050c947 */ /* 0x000fea0003800000 */
[----:B------:R-:W-:-:S13]  /*7620*/  ISETP.NE.OR P0, PT, R0, 0x2, P0 ;  /* 0x000000020000780c */ /* 0x000fda0000705670 */
[----:B------:R-:W-:Y:S05]  /*7630*/  @P0 BRA `(.L_x_11) ;  /* 0x0000002000bc0947 */ /* 0x000fea0003800000 */
[----:B------:R-:W-:-:S13]  /*7640*/  LOP3.LUT P1, RZ, R10, 0xff, RZ, 0xc0, !PT ;  /* 0x000000ff0aff7812 */ /* 0x000fda000782c0ff */
[----:B------:R-:W-:Y:S05]  /*7650*/  @!P1 BRA `(.L_x_179) ;  /* 0x0000000000189947 */ /* 0x000fea0003800000 */
[----:B------:R-:W-:Y:S01]  /*7660*/  UMOV UR4, 0x400 ;  /* 0x0000040000047882 */ /* 0x000fe20000000000 */
[----:B------:R-:W-:Y:S01]  /*7670*/  IMAD.MOV.U32 R0, RZ, RZ, RZ ;  /* 0x000000ffff007224 */ /* 0x000fe200078e00ff */
[----:B------:R-:W-:-:S04]  /*7680*/  ULEA UR4, UR42, UR4, 0x18 ;  /* 0x000000042a047291 */ /* 0x000fc8000f8ec03f */
[----:B------:R-:W-:-:S05]  /*7690*/  SHF.L.U32 R0, R0, 0x1f, RZ ;  /* 0x0000001f00007819 */ /* 0x000fca00000006ff */
[----:B------:R-:W1:Y:S02]  /*76a0*/  SYNCS.PHASECHK.TRANS64.TRYWAIT P0, [UR4+0xb8], R0 ;  /* 0x0000b800ff0075a7 */ /* 0x000e640008000144 */
[----:B-1----:R-:W-:Y:S05]  /*76b0*/  @!P0 BRA `(.L_x_180) ;  /* 0x0000002000f88947 */ /* 0x002fea0003800000 */
.L_x_179:
[----:B-1----:R-:W-:Y:S01]  /*76c0*/  PRMT R0, RZ, 0x7610, R0 ;  /* 0x00007610ff007816 */ /* 0x002fe20000000000 */
[----:B------:R-:W-:Y:S06]  /*76d0*/  @P3 BRA `(.L_x_181) ;  /* 0x0000000000243947 */ /* 0x000fec0003800000 */
[----:B------:R-:W-:Y:S02]  /*76e0*/  ULDC.64 UR4, c[0x0][0x588] ;  /* 0x0001620000047ab9 */ /* 0x000fe40000000a00 */
[----:B------:R-:W-:-:S04]  /*76f0*/  ISETP.NE.U32.AND P0, PT, RZ, UR4, PT ;  /* 0x00000004ff007c0c */ /* 0x000fc8000bf05070 */
[----:B------:R-:W-:-:S13]  /*7700*/  ISETP.NE.AND.EX P0, PT, RZ, UR5, PT, P0 ;  /* 0x00000005ff007c0c */ /* 0x000fda000bf05300 */
[----:B------:R-:W-:Y:S05]  /*7710*/  @!P0 BRA `(.L_x_182) ;  /* 0x00000000000c8947 */ /* 0x000fea0003800000 */
[----:B------:R2:W5:Y:S01]  /*7720*/  LDG.E R3, desc[UR54][R4.64] ;  /* 0x0000003604037981 */ /* 0x000562000c1e1900 */
[----:B------:R-:W-:Y:S01]  /*7730*/  MOV R0, 0x1 ;  /* 0x0000000100007802 */ /* 0x000fe20000000f00 */
[----:B------:R-:W-:Y:S06]  /*7740*/  BRA `(.L_x_181) ;  /* 0x0000000000087947 */ /* 0x000fec0003800000 */
.L_x_182:
[----:B------:R-:W1:Y:S01]  /*7750*/  LDC R3, c[0x0][0x580] ;  /* 0x00016000ff037b82 */ /* 0x000e620000000800 */
[----:B------:R-:W-:-:S07]  /*7760*/  IMAD.MOV.U32 R0, RZ, RZ, 0x1 ;  /* 0x00000001ff007424 */ /* 0x000fce00078e00ff */
.L_x_181:
[----:B------:R-:W-:Y:S01]  /*7770*/  UMOV UR4, URZ ;  /* 0x0000003f00047c82 */ /* 0x000fe20008000000 */
[----:B------:R-:W-:Y:S01]  /*7780*/  IMAD.MOV.U32 R8, RZ, RZ, 0x1 ;  /* 0x00000001ff087424 */ /* 0x000fe200078e00ff */
[----:B------:R-:W-:Y:S06]  /*7790*/  @!P1 BRA `(.L_x_183) ;  /* 0x0000000c004c9947 */ /* 0x000fec0003800000 */
[----:B------:R-:W3:Y:S01]  /*77a0*/  LDC R9, c[0x0][0x900] ;  /* 0x00024000ff097b82 */ /* 0x000ee20000000800 */
[----:B--2---:R-:W-:Y:S01]  /*77b0*/  MOV R4, 0xffffffff ;  /* 0xffffffff00047802 */ /* 0x004fe20000000f00 */
[----:B------:R-:W-:Y:S01]  /*77c0*/  IMAD.MOV.U32 R8, RZ, RZ, 0x1 ;  /* 0x00000001ff087424 */ /* 0x000fe200078e00ff */
[----:B------:R-:W-:Y:S01]  /*77d0*/  LOP3.LUT R10, R19, 0x2, RZ, 0xfc, !PT ;  /* 0x00000002130a7812 */ /* 0x000fe200078efcff */
[----:B------:R-:W-:Y:S01]  /*77e0*/  ULDC.64 UR14, c[0x0][0x198] ;  /* 0x00006600000e7ab9 */ /* 0x000fe20000000a00 */
[----:B------:R-:W-:Y:S01]  /*77f0*/  UMOV UR4, URZ ;  /* 0x0000003f00047c82 */ /* 0x000fe20008000000 */
[----:B------:R-:W-:Y:S01]  /*7800*/  ULDC.64 UR22, c[0x0][0x588] ;  /* 0x0001620000167ab9 */ /* 0x000fe20000000a00 */
[----:B------:R-:W-:Y:S01]  /*7810*/  ULDC.64 UR24, c[0x0][0x590] ;  /* 0x0001640000187ab9 */ /* 0x000fe20000000a00 */
[----:B------:R-:W2:Y:S01]  /*7820*/  LDC R11, c[0x0][0x8a8] ;  /* 0x00022a00ff0b7b82 */ /* 0x000ea20000000800 */
[----:B------:R-:W-:Y:S01]  /*7830*/  ULDC.64 UR26, c[0x0][0x8f8] ;  /* 0x00023e00001a7ab9 */ /* 0x000fe20000000a00 */
[----:B---3--:R-:W-:-:S02]  /*7840*/  SHF.L.U32 R4, R4, R9, RZ ;  /* 0x0000000904047219 */ /* 0x008fc400000006ff */
[----:B------:R-:W-:Y:S01]  /*7850*/  SHF.L.U32 R9, R8, R9, RZ ;  /* 0x0000000908097219 */ /* 0x000fe200000006ff */
[----:B------:R-:W-:Y:S01]  /*7860*/  IMAD.MOV.U32 R8, RZ, RZ, 0x1 ;  /* 0x00000001ff087424 */ /* 0x000fe200078e00ff */
[----:B------:R-:W-:Y:S02]  /*7870*/  LOP3.LUT R12, RZ, R4, RZ, 0x33, !PT ;  /* 0x00000004ff0c7212 */ /* 0x000fe400078e33ff */
[----:B--2---:R-:W-:-:S07]  /*7880*/  IADD3 R11, R11, -0x1, RZ ;  /* 0xffffffff0b0b7810 */ /* 0x004fce0007ffe0ff */
.L_x_203:
[----:B------:R-:W-:Y:S02]  /*7890*/  ISETP.NE.U32.AND P0, PT, RZ, UR24, PT ;  /* 0x00000018ff007c0c */ /* 0x000fe4000bf05070 */
[----:B------:R-:W-:Y:S02]  /*78a0*/  R2UR UR19, R13 ;  /* 0x000000000d1372ca */ /* 0x000fe400000e0000 */
[----:B------:R-:W-:Y:S02]  /*78b0*/  R2UR UR18, R7 ;  /* 0x00000000071272ca */ /* 0x000fe400000e0000 */
[----:B------:R-:W-:-:S09]  /*78c0*/  ISETP.NE.AND.EX P0, PT, RZ, UR25, PT, P0 ;  /* 0x00000019ff007c0c */ /* 0x000fd2000bf05300 */
[----:B------:R-:W-:Y:S02]  /*78d0*/  USHF.L.U32 UR19, UR19, 0x7, URZ ;  /* 0x0000000713137899 */ /* 0x000fe4000800063f */
[----:B------:R-:W-:Y:S02]  /*78e0*/  USHF.L.U32 UR18, UR18, 0x6, URZ ;  /* 0x0000000612127899 */ /* 0x000fe4000800063f */
[----:B------:R-:W-:Y:S10]  /*78f0*/  @!P0 BRA `(.L_x_184) ;  /* 0x00000000002c8947 */ /* 0x000ff40003800000 */
[----:B------:R-:W-:-:S04]  /*7900*/  ISETP.NE.U32.AND P1, PT, RZ, UR22, PT ;  /* 0x00000016ff007c0c */ /* 0x000fc8000bf25070 */
[----:B------:R-:W-:-:S13]  /*7910*/  ISETP.NE.AND.EX P1, PT, RZ, UR23, PT, P1 ;  /* 0x00000017ff007c0c */ /* 0x000fda000bf25310 */
[----:B------:R-:W-:Y:S05]  /*7920*/  @!P1 BRA `(.L_x_185) ;  /* 0x0000000000189947 */ /* 0x000fea0003800000 */
[----:B------:R-:W2:Y:S01]  /*7930*/  LDC.64 R4, c[0x0][0x588] ;  /* 0x00016200ff047b82 */ /* 0x000ea20000000a00 */
[----:B-1---5:R-:W-:-:S04]  /*7940*/  IMAD R3, R6, UR24, RZ ;  /* 0x0000001806037c24 */ /* 0x022fc8000f8e02ff */
[----:B--2---:R-:W-:-:S05]  /*7950*/  IMAD.WIDE R4, R3, 0x4, R4 ;  /* 0x0000000403047825 */ /* 0x004fca00078e0204 */
[----:B------:R3:W5:Y:S01]  /*7960*/  LDG.E R3, desc[UR54][R4.64] ;  /* 0x0000003604037981 */ /* 0x000762000c1e1900 */
[----:B------:R-:W-:Y:S01]  /*7970*/  IMAD.MOV.U32 R0, RZ, RZ, 0x1 ;  /* 0x00000001ff007424 */ /* 0x000fe200078e00ff */
[----:B------:R-:W-:Y:S06]  /*7980*/  BRA `(.L_x_184) ;  /* 0x0000000000087947 */ /* 0x000fec0003800000 */
.L_x_185:
[----:B-1---5:R-:W2:Y:S01]  /*7990*/  LDC R3, c[0x0][0x580] ;  /* 0x00016000ff037b82 */ /* 0x022ea20000000800 */
[----:B------:R-:W-:-:S07]  /*79a0*/  IMAD.MOV.U32 R0, RZ, RZ, 0x1 ;  /* 0x00000001ff007424 */ /* 0x000fce00078e00ff */
.L_x_184:
[----:B------:R-:W-:Y:S05]  /*79b0*/  @!P0 BRA `(.L_x_186) ;  /* 0x00000000001c8947 */ /* 0x000fea0003800000 */
[----:B------:R-:W-:-:S13]  /*79c0*/  LOP3.LUT P2, RZ, R0, 0xff, RZ, 0xc0, !PT ;  /* 0x000000ff00ff7812 */ /* 0x000fda000784c0ff */
[----:B---3--:R-:W3:Y:S02]  /*79d0*/  @!P2 LDC.64 R4, c[0x0][0x588] ;  /* 0x00016200ff04ab82 */ /* 0x008ee40000000a00 */
[----:B---3--:R-:W-:-:S04]  /*79e0*/  @!P2 ISETP.NE.U32.AND P0, PT, R4, RZ, PT ;  /* 0x000000ff0400a20c */ /* 0x008fc80003f05070 */
[----:B------:R-:W-:Y:S02]  /*79f0*/  @!P2 ISETP.NE.AND.EX P1, PT, R5, RZ, PT, P0 ;  /* 0x000000ff0500a20c */ /* 0x000fe40003f25300 */
[----:B-12--5:R-:W-:Y:S02]  /*7a00*/  @P2 FSETP.EQ.AND P0, PT, R3, RZ, PT ;  /* 0x000000ff0300220b */ /* 0x026fe40003f02000 */
[----:B------:R-:W-:Y:S01]  /*7a10*/  @!P2 PLOP3.LUT P0, PT, P1, PT, PT, 0x8, 0x0 ;  /* 0x000000000000a81c */ /* 0x000fe20000f0e170 */
[----:B------:R-:W-:-:S12]  /*7a20*/  BRA `(.L_x_187) ;  /* 0x0000000000047947 */ /* 0x000fd80003800000 */
.L_x_186:
[----:B-12--5:R-:W-:-:S13]  /*7a30*/  FSETP.EQ.AND P0, PT, R3, RZ, PT ;  /* 0x000000ff0300720b */ /* 0x026fda0003f02000 */
.L_x_187:
[----:B------:R-:W-:Y:S02]  /*7a40*/  ISETP.NE.AND P2, PT, R10, 0x3, PT ;  /* 0x000000030a00780c */ /* 0x000fe40003f45270 */
[----:B------:R-:W-:-:S04]  /*7a50*/  ELECT P1, URZ, PT ;  /* 0x00000000003f782f */ /* 0x000fc80003820000 */
[----:B------:R-:W-:-:S07]  /*7a60*/  PLOP3.LUT P0, PT, P1, P0, PT, 0x20, 0x0 ;  /* 0x000000000000781c */ /* 0x000fce0000f00470 */
[----:B------:R-:W-:Y:S06]  /*7a70*/  @!P2 BRA `(.L_x_188) ;  /* 0x000000000004a947 */ /* 0x000fec0003800000 */
[----:B------:R-:W-:Y:S01]  /*7a80*/  BPT.TRAP 0x1 ;  /* 0x000000040000795c */ /* 0x000fe20000300000 */
.L_x_188:
[----:B------:R-:W1:Y:S01]  /*7a90*/  S2UR UR42, SR_CgaCtaId ;  /* 0x00000000002a79c3 */ /* 0x000e620000008800 */
[----:B------:R-:W-:Y:S01]  /*7aa0*/  UMOV UR5, 0x400 ;  /* 0x0000040000057882 */ /* 0x000fe20000000000 */
[----:B---3--:R-:W-:Y:S01]  /*7ab0*/  SHF.L.U32 R4, R8, 0x1f, RZ ;  /* 0x0000001f08047819 */ /* 0x008fe200000006ff */
[----:B-1----:R-:W-:-:S04]  /*7ac0*/  ULEA UR6, UR42, UR5, 0x18 ;  /* 0x000000052a067291 */ /* 0x002fc8000f8ec03f */
[----:B------:R-:W-:-:S09]  /*7ad0*/  ULEA UR5, UR4, UR6, 0x3 ;  /* 0x0000000604057291 */ /* 0x000fd2000f8e183f */
[----:B------:R-:W1:Y:S02]  /*7ae0*/  SYNCS.PHASECHK.TRANS64.TRYWAIT P1, [UR5+0x98], R4 ;  /* 0x00009804ff0075a7 */ /* 0x000e640008020145 */
[----:B-1----:R-:W-:Y:S05]  /*7af0*/  @!P1 BRA `(.L_x_189) ;  /* 0x0000002000009947 */ /* 0x002fea0003800000 */
.L_x_235:
[----:B------:R-:W-:Y:S04]  /*7b00*/  BSSY B0, `(.L_x_190) ;  /* 0x000000f000007945 */ /* 0x000fe80003800000 */
[----:B------:R-:W-:Y:S05]  /*7b10*/  @!P0 BRA `(.L_x_191) ;  /* 0x0000000000348947 */ /* 0x000fea0003800000 */
[----:B------:R-:W-:Y:S01]  /*7b20*/  ULEA UR16, UR4, UR6, 0xd ;  /* 0x0000000604107291 */ /* 0x000fe2000f8e683f */
[----:B------:R-:W-:Y:S01]  /*7b30*/  R2UR UR20, R6 ;  /* 0x00000000061472ca */ /* 0x000fe200000e0000 */
[----:B------:R-:W-:Y:S02]  /*7b40*/  UIADD3 UR8, UP0, UR14, 0x3f0, URZ ;  /* 0x000003f00e087890 */ /* 0x000fe4000ff1e03f */
[----:B------:R-:W-:Y:S02]  /*7b50*/  UIADD3 UR17, UR5, 0x80, URZ ;  /* 0x0000008005117890 */ /* 0x000fe4000fffe03f */
[----:B------:R-:W-:Y:S02]  /*7b60*/  UIADD3 UR16, UR16, 0x200, URZ ;  /* 0x0000020010107890 */ /* 0x000fe4000fffe03f */
[----:B------:R-:W-:Y:S01]  /*7b70*/  UIADD3.X UR9, URZ, UR15, URZ, UP0, !UPT ;  /* 0x0000000f3f097290 */ /* 0x000fe200087fe43f */
[----:B------:R-:W-:Y:S01]  /*7b80*/  UMOV UR10, 0x0 ;  /* 0x00000000000a7882 */ /* 0x000fe20000000000 */
[----:B------:R-:W-:-:S07]  /*7b90*/  UMOV UR11, 0x10000000 ;  /* 0x10000000000b7882 */ /* 0x000fce0000000000 */
[----:B------:R2:W-:Y:S02]  /*7ba0*/  UTMALDG.3D [UR16], [UR8], desc[UR10] ;  /* 0x00000a10080075b4 */ /* 0x0005e40008011000 */
[----:B--2---:R-:W-:Y:S05]  /*7bb0*/  @!P2 BRA `(.L_x_192) ;  /* 0x000000000004a947 */ /* 0x004fea0003800000 */
[----:B------:R-:W-:Y:S01]  /*7bc0*/  BPT.TRAP 0x1 ;  /* 0x000000040000795c */ /* 0x000fe20000300000 */
.L_x_192:
[----:B-1----:R-:W1:Y:S02]  /*7bd0*/  LDC R4, c[0x0][0x800] ;  /* 0x00020000ff047b82 */ /* 0x002e640000000800 */
[----:B-1----:R2:W-:Y:S02]  /*7be0*/  SYNCS.ARRIVE.TRANS64.RED.A0TR RZ, [UR5+0x80], R4 ;  /* 0x00008004ffff79a7 */ /* 0x0025e40008300405 */
.L_x_191:
[----:B------:R-:W-:Y:S05]  /*7bf0*/  BSYNC B0 ;  /* 0x0000000000007941 */ /* 0x000fea0003800000 */
.L_x_190:
[----:B------:R-:W-:Y:S05]  /*7c00*/  @!P2 BRA `(.L_x_193) ;  /* 0x000000000004a947 */ /* 0x000fea0003800000 */
[----:B------:R-:W-:Y:S01]  /*7c10*/  BPT.TRAP 0x1 ;  /* 0x000000040000795c */ /* 0x000fe20000300000 */
.L_x_193:
[----:B------:R-:W-:Y:S02]  /*7c20*/  UIADD3 UR5, UR5, 0x80, URZ ;  /* 0x0000008005057890 */ /* 0x000fe4000fffe03f */
[----:B------:R-:W-:Y:S02]  /*7c30*/  UIADD3 UR4, UR4, 0x1, URZ ;  /* 0x0000000104047890 */ /* 0x000fe4000fffe03f */
[----:B------:R-:W-:Y:S02]  /*7c40*/  UPRMT UR5, UR42, 0x654, UR5 ;  /* 0x000006542a057896 */ /* 0x000fe40008000005 */
[----:B------:R-:W-:-:S04]  /*7c50*/  UISETP.NE.AND UP0, UPT, UR4, 0x3, UPT ;  /* 0x000000030400788c */ /* 0x000fc8000bf05270 */
[----:B------:R-:W-:-:S03]  /*7c60*/  USEL UR7, URZ, 0x1, UP0 ;  /* 0x000000013f077887 */ /* 0x000fc60008000000 */
[----:B------:R-:W-:Y:S01]  /*7c70*/  SYNCS.ARRIVE.TRANS64.RED.A1T0 RZ, [UR5], RZ ;  /* 0x000000ffffff79a7 */ /* 0x000fe20008100405 */
[----:B------:R-:W-:Y:S02]  /*7c80*/  USEL UR5, UR4, URZ, UP0 ;  /* 0x0000003f04057287 */ /* 0x000fe40008000000 */
[----:B------:R-:W-:Y:S01]  /*7c90*/  LOP3.LUT R8, R8, UR7, RZ, 0x3c, !PT ;  /* 0x0000000708087c12 */ /* 0x000fe2000f8e3cff */
[----:B------:R-:W-:Y:S09]  /*7ca0*/  @!P2 BRA `(.L_x_194) ;  /* 0x000000000004a947 */ /* 0x000ff20003800000 */
[----:B------:R-:W-:Y:S01]  /*7cb0*/  BPT.TRAP 0x1 ;  /* 0x000000040000795c */ /* 0x000fe20000300000 */
.L_x_194:
[----:B------:R-:W-:Y:S01]  /*7cc0*/  ULEA UR4, UR5, UR6, 0x3 ;  /* 0x0000000605047291 */ /* 0x000fe2000f8e183f */
[----:B-12---:R-:W-:-:S08]  /*7cd0*/  SHF.L.U32 R4, R8, 0x1f, RZ ;  /* 0x0000001f08047819 */ /* 0x006fd000000006ff */
[----:B------:R-:W1:Y:S02]  /*7ce0*/  SYNCS.PHASECHK.TRANS64.TRYWAIT P1, [UR4+0x98], R4 ;  /* 0x00009804ff0075a7 */ /* 0x000e640008020144 */
[----:B-1----:R-:W-:Y:S05]  /*7cf0*/  @!P1 BRA `(.L_x_195) ;  /* 0x0000001c00989947 */ /* 0x002fea0003800000 */
.L_x_236:
[----:B------:R-:W-:Y:S04]  /*7d00*/  BSSY B0, `(.L_x_196) ;  /* 0x0000011000007945 */ /* 0x000fe80003800000 */
[----:B------:R-:W-:Y:S05]  /*7d10*/  @!P0 BRA `(.L_x_197) ;  /* 0x00000000003c8947 */ /* 0x000fea0003800000 */
[----:B------:R-:W-:Y:S01]  /*7d20*/  ULEA UR8, UR5, UR6, 0xd ;  /* 0x0000000605087291 */ /* 0x000fe2000f8e683f */
[----:B------:R-:W-:Y:S01]  /*7d30*/  R2UR UR12, R6 ;  /* 0x00000000060c72ca */ /* 0x000fe200000e0000 */
[----:B------:R-:W-:Y:S02]  /*7d40*/  UIADD3 UR16, UP0, UR14, 0x3f0, URZ ;  /* 0x000003f00e107890 */ /* 0x000fe4000ff1e03f */
[----:B------:R-:W-:Y:S02]  /*7d50*/  UIADD3 UR10, UR18, 0x20, URZ ;  /* 0x00000020120a7890 */ /* 0x000fe4000fffe03f */
[----:B------:R-:W-:Y:S02]  /*7d60*/  UIADD3 UR9, UR4, 0x80, URZ ;  /* 0x0000008004097890 */ /* 0x000fe4000fffe03f */
[----:B------:R-:W-:Y:S02]  /*7d70*/  UIADD3 UR8, UR8, 0x200, URZ ;  /* 0x0000020008087890 */ /* 0x000fe4000fffe03f */
[----:B------:R-:W-:Y:S01]  /*7d80*/  UIADD3.X UR17, URZ, UR15, URZ, UP0, !UPT ;  /* 0x0000000f3f117290 */ /* 0x000fe200087fe43f */
[----:B------:R-:W-:Y:S01]  /*7d90*/  UMOV UR20, 0x0 ;  /* 0x0000000000147882 */ /* 0x000fe20000000000 */
[----:B------:R-:W-:Y:S01]  /*7da0*/  UMOV UR21, 0x10000000 ;  /* 0x1000000000157882 */ /* 0x000fe20000000000 */
[----:B------:R-:W-:-:S06]  /*7db0*/  UMOV UR11, UR19 ;  /* 0x00000013000b7c82 */ /* 0x000fcc0008000000 */
[----:B------:R2:W-:Y:S02]  /*7dc0*/  UTMALDG.3D [UR8], [UR16], desc[UR20] ;  /* 0x00001408100075b4 */ /* 0x0005e40008011000 */
[----:B--2---:R-:W-:Y:S05]  /*7dd0*/  @!P2 BRA `(.L_x_198) ;  /* 0x000000000004a947 */ /* 0x004fea0003800000 */
[----:B------:R-:W-:Y:S01]  /*7de0*/  BPT.TRAP 0x1 ;  /* 0x000000040000795c */ /* 0x000fe20000300000 */
.L_x_198:
[----:B-1----:R-:W1:Y:S02]  /*7df0*/  LDC R4, c[0x0][0x800] ;  /* 0x00020000ff047b82 */ /* 0x002e640000000800 */
[----:B-1----:R2:W-:Y:S02]  /*7e00*/  SYNCS.ARRIVE.TRANS64.RED.A0TR RZ, [UR4+0x80], R4 ;  /* 0x00008004ffff79a7 */ /* 0x0025e40008300404 */
.L_x_197:
[----:B------:R-:W-:Y:S05]  /*7e10*/  BSYNC B0 ;  /* 0x0000000000007941 */ /* 0x000fea0003800000 */
.L_x_196:
[----:B------:R-:W-:Y:S05]  /*7e20*/  @!P2 BRA `(.L_x_199) ;  /* 0x000000000004a947 */ /* 0x000fea0003800000 */
[----:B------:R-:W-:Y:S01]  /*7e30*/  BPT.TRAP 0x1 ;  /* 0x000000040000795c */ /* 0x000fe20000300000 */
.L_x_199:
[----:B------:R-:W-:Y:S01]  /*7e40*/  UIADD3 UR4, UR4, 0x80, URZ ;  /* 0x0000008004047890 */ /* 0x000fe2000fffe03f */
[----:B------:R-:W-:Y:S01]  /*7e50*/  IADD3 R16, P0, R16, UR36, RZ ;  /* 0x0000002410107c10 */ /* 0x000fe2000ff1e0ff */
[----:B------:R-:W-:Y:S01]  /*7e60*/  IMAD.MOV.U32 R7, RZ, RZ, -0x1 ;  /* 0xffffffffff077424 */ /* 0x000fe200078e00ff */
[----:B-12---:R-:W-:Y:S01]  /*7e70*/  PRMT R4, RZ, 0x7610, R4 ;  /* 0x00007610ff047816 */ /* 0x006fe20000000004 */
[----:B------:R-:W-:Y:S01]  /*7e80*/  UPRMT UR4, UR42, 0x654, UR4 ;  /* 0x000006542a047896 */ /* 0x000fe20008000004 */
[----:B------:R-:W-:Y:S01]  /*7e90*/  IADD3.X R17, R17, UR41, RZ, P0, !PT ;  /* 0x0000002911117c10 */ /* 0x000fe200087fe4ff */
[----:B------:R-:W-:Y:S01]  /*7ea0*/  IMAD.MOV.U32 R6, RZ, RZ, -0x1 ;  /* 0xffffffffff067424 */ /* 0x000fe200078e00ff */
[----:B------:R-:W-:Y:S02]  /*7eb0*/  ISETP.GE.U32.AND P0, PT, R16, UR26, PT ;  /* 0x0000001a10007c0c */ /* 0x000fe4000bf06070 */
[----:B------:R-:W-:Y:S02]  /*7ec0*/  MOV R13, 0xffffffff ;  /* 0xffffffff000d7802 */ /* 0x000fe40000000f00 */
[----:B------:R-:W-:-:S02]  /*7ed0*/  ISETP.GE.U32.AND.EX P0, PT, R17, UR27, PT, P0 ;  /* 0x0000001b11007c0c */ /* 0x000fc4000bf06100 */
[----:B------:R-:W-:Y:S01]  /*7ee0*/  SYNCS.ARRIVE.TRANS64.RED.A1T0 RZ, [UR4], RZ ;  /* 0x000000ffffff79a7 */ /* 0x000fe20008100404 */
[----:B------:R-:W-:-:S04]  /*7ef0*/  UIADD3 UR4, UR5, 0x1, URZ ;  /* 0x0000000105047890 */ /* 0x000fc8000fffe03f */
[----:B------:R-:W-:-:S04]  /*7f00*/  UISETP.NE.AND UP0, UPT, UR4, 0x3, UPT ;  /* 0x000000030400788c */ /* 0x000fc8000bf05270 */
[----:B------:R-:W-:Y:S02]  /*7f10*/  USEL UR5, URZ, 0x1, UP0 ;  /* 0x000000013f057887 */ /* 0x000fe40008000000 */
[----:B------:R-:W-:-:S04]  /*7f20*/  USEL UR4, UR4, URZ, UP0 ;  /* 0x0000003f04047287 */ /* 0x000fc80008000000 */
[----:B------:R-:W-:Y:S01]  /*7f30*/  LOP3.LUT R8, R8, UR5, RZ, 0x3c, !PT ;  /* 0x0000000508087c12 */ /* 0x000fe2000f8e3cff */
[----:B------:R-:W-:Y:S07]  /*7f40*/  @P0 BRA `(.L_x_200) ;  /* 0x0000000400580947 */ /* 0x000fee0003800000 */
[----:B------:R-:W1:Y:S01]  /*7f50*/  S2R R13, SR_CTAID.X ;  /* 0x00000000000d7919 */ /* 0x000e620000002500 */
[----:B------:R-:W2:Y:S01]  /*7f60*/  LDC.64 R14, c[0x0][0x8d0] ;  /* 0x00023400ff0e7b82 */ /* 0x000ea20000000a00 */
[----:B------:R-:W-:Y:S01]  /*7f70*/  ULDC UR5, c[0x0][0x150] ;  /* 0x0000540000057ab9 */ /* 0x000fe20000000800 */
[----:B------:R-:W-:Y:S01]  /*7f80*/  IMAD.MOV.U32 R22, RZ, RZ, R17 ;  /* 0x000000ffff167224 */ /* 0x000fe200078e0011 */
[----:B------:R-:W3:Y:S05]  /*7f90*/  S2R R20, SR_CTAID.Y ;  /* 0x0000000000147919 */ /* 0x000eea0000002600 */
[----:B------:R-:W4:Y:S08]  /*7fa0*/  LDC R6, c[0x0][0x144] ;  /* 0x00005100ff067b82 */ /* 0x000f300000000800 */
[----:B------:R-:W4:Y:S01]  /*7fb0*/  LDC R21, c[0x0][0x8d8] ;  /* 0x00023600ff157b82 */ /* 0x000f220000000800 */
[----:B--2---:R-:W-:-:S04]  /*7fc0*/  ISETP.NE.U32.AND P0, PT, R14, RZ, PT ;  /* 0x000000ff0e00720c */ /* 0x004fc80003f05070 */
[----:B------:R-:W-:Y:S02]  /*7fd0*/  ISETP.NE.AND.EX P0, PT, R15, RZ, PT, P0 ;  /* 0x000000ff0f00720c */ /* 0x000fe40003f05300 */
[----:B-1----:R-:W-:Y:S02]  /*7fe0*/  I2FP.F32.U32 R4, R13 ;  /* 0x0000000d00047245 */ /* 0x002fe40000201000 */
[----:B---3--:R-:W-:-:S03]  /*7ff0*/  I2FP.F32.U32 R18, R20 ;  /* 0x0000001400127245 */ /* 0x008fc60000201000 */
[----:B------:R-:W-:-:S06]  /*8000*/  FMUL R4, R4, UR5 ;  /* 0x0000000504047c20 */ /* 0x000fcc0008400000 */
[----:B------:R-:W1:Y:S02]  /*8010*/  F2I.U32.TRUNC.NTZ R4, R4 ;  /* 0x0000000400047305 */ /* 0x000e64000020f000 */
[----:B-1----:R-:W-:-:S05]  /*8020*/  IADD3 R5, -R4, RZ, RZ ;  /* 0x000000ff04057210 */ /* 0x002fca0007ffe1ff */
[----:B----4-:R-:W-:Y:S02]  /*8030*/  IMAD R13, R6, R5, R13 ;  /* 0x00000005060d7224 */ /* 0x010fe400078e020d */
[----:B------:R-:W-:Y:S01]  /*8040*/  IMAD.MOV.U32 R6, RZ, RZ, R16 ;  /* 0x000000ffff067224 */ /* 0x000fe200078e0010 */
[----:B------:R-:W-:Y:S06]  /*8050*/  @!P0 BRA `(.L_x_201) ;  /* 0x0000000000308947 */ /* 0x000fec0003800000 */
[----:B------:R-:W1:Y:S02]  /*8060*/  LDC R5, c[0x0][0x8dc] ;  /* 0x00023700ff057b82 */ /* 0x000e640000000800 */
[----:B-1----:R-:W-:-:S04]  /*8070*/  IADD3 R5, P0, R16, R5, RZ ;  /* 0x0000000510057210 */ /* 0x002fc80007f1e0ff */
[----:B------:R-:W-:-:S05]  /*8080*/  IADD3.X R23, RZ, R17, RZ, P0, !PT ;  /* 0x00000011ff177210 */ /* 0x000fca00007fe4ff */
[----:B------:R-:W-:-:S04]  /*8090*/  IMAD.WIDE.U32 R6, R23, R14, RZ ;  /* 0x0000000e17067225 */ /* 0x000fc800078e00ff */
[----:B------:R-:W-:-:S04]  /*80a0*/  IMAD.WIDE.U32 R6, P0, R5, R15, R6 ;  /* 0x0000000f05067225 */ /* 0x000fc80007800006 */
[----:B------:R-:W-:-:S04]  /*80b0*/  IMAD.WIDE.U32 R4, R5, R14, RZ ;  /* 0x0000000e05047225 */ /* 0x000fc800078e00ff */
[----:B------:R-:W-:Y:S01]  /*80c0*/  IMAD.MOV.U32 R4, RZ, RZ, R7 ;  /* 0x000000ffff047224 */ /* 0x000fe200078e0007 */
[----:B------:R-:W-:Y:S01]  /*80d0*/  IADD3 RZ, P1, R5, R6, RZ ;  /* 0x0000000605ff7210 */ /* 0x000fe20007f3e0ff */
[----:B------:R-:W-:-:S04]  /*80e0*/  IMAD.X R5, RZ, RZ, RZ, P0 ;  /* 0x000000ffff057224 */ /* 0x000fc800000e06ff */
[----:B------:R-:W-:-:S04]  /*80f0*/  IMAD.WIDE.U32.X R4, R23, R15, R4, P1 ;  /* 0x0000000f17047225 */ /* 0x000fc800008e0404 */
[----:B------:R-:W-:Y:S01]  /*8100*/  IMAD.MOV.U32 R22, RZ, RZ, R5 ;  /* 0x000000ffff167224 */ /* 0x000fe200078e0005 */
[----:B------:R-:W-:-:S07]  /*8110*/  MOV R6, R4 ;  /* 0x0000000400067202 */ /* 0x000fce0000000f00 */
.L_x_201:
[----:B------:R-:W-:Y:S01]  /*8120*/  ULDC UR5, c[0x0][0x154] ;  /* 0x0000550000057ab9 */ /* 0x000fe20000000800 */
[----:B------:R-:W1:Y:S01]  /*8130*/  LDC R7, c[0x0][0x148] ;  /* 0x00005200ff077b82 */ /* 0x000e620000000800 */
[----:B------:R-:W-:Y:S01]  /*8140*/  FMUL R14, R18, UR5 ;  /* 0x00000005120e7c20 */ /* 0x000fe20008400000 */
[----:B------:R-:W-:Y:S02]  /*8150*/  ISETP.NE.AND P2, PT, R2, 0x1, PT ;  /* 0x000000010200780c */ /* 0x000fe40003f45270 */
[-CC-:B------:R-:W-:Y:S02]  /*8160*/  SHF.R.U64 R18, R6, R21.reuse, R22.reuse ;  /* 0x0000001506127219 */ /* 0x180fe40000001216 */
[----:B------:R-:W-:Y:S01]  /*8170*/  SHF.R.U32.HI R21, RZ, R21, R22 ;  /* 0x00000015ff157219 */ /* 0x000fe20000011616 */
[----:B------:R-:W2:Y:S01]  /*8180*/  F2I.U32.TRUNC.NTZ R14, R14 ;  /* 0x0000000e000e7305 */ /* 0x000ea2000020f000 */
[----:B------:R-:W3:Y:S01]  /*8190*/  LDC.64 R4, c[0x0][0x8c8] ;  /* 0x00023200ff047b82 */ /* 0x000ee20000000a00 */
[----:B------:R-:W-:-:S05]  /*81a0*/  IADD3 R23, P0, RZ, -R18, RZ ;  /* 0x80000012ff177210 */ /* 0x000fca0007f1e0ff */
[----:B------:R-:W-:Y:S02]  /*81b0*/  IMAD.X R21, RZ, RZ, ~R21, P0 ;  /* 0x000000ffff157224 */ /* 0x000fe400000e0e15 */
[----:B------:R-:W4:Y:S01]  /*81c0*/  LDC R22, c[0x0][0x8c0] ;  /* 0x00023000ff167b82 */ /* 0x000f220000000800 */
[----:B--2---:R-:W-:-:S07]  /*81d0*/  IADD3 R15, -R14, RZ, RZ ;  /* 0x000000ff0e0f7210 */ /* 0x004fce0007ffe1ff */
[----:B------:R-:W2:Y:S01]  /*81e0*/  LDC R27, c[0x0][0x900] ;  /* 0x00024000ff1b7b82 */ /* 0x000ea20000000800 */
[----:B-1----:R-:W-:-:S07]  /*81f0*/  @P2 IMAD R13, R7, R15, R20 ;  /* 0x0000000f070d2224 */ /* 0x002fce00078e0214 */
[----:B------:R-:W1:Y:S01]  /*8200*/  LDC.64 R14, c[0x0][0x8e8] ;  /* 0x00023a00ff0e7b82 */ /* 0x000e620000000a00 */
[----:B---3--:R-:W-:-:S04]  /*8210*/  IMAD R6, R21, R4, RZ ;  /* 0x0000000415067224 */ /* 0x008fc800078e02ff */
[C---:B------:R-:W-:Y:S02]  /*8220*/  IMAD R7, R23.reuse, R5, R6 ;  /* 0x0000000517077224 */ /* 0x040fe400078e0206 */
[----:B------:R-:W-:Y:S01]  /*8230*/  IMAD.WIDE.U32 R4, R23, R4, R16 ;  /* 0x0000000417047225 */ /* 0x000fe200078e0010 */
[----:B------:R-:W3:Y:S03]  /*8240*/  LDC R6, c[0x0][0x8b0] ;  /* 0x00022c00ff067b82 */ /* 0x000ee60000000800 */
[----:B------:R-:W-:-:S05]  /*8250*/  IMAD.IADD R5, R5, 0x1, R7 ;  /* 0x0000000105057824 */ /* 0x000fca00078e0207 */
[-CC-:B----4-:R-:W-:Y:S01]  /*8260*/  SHF.R.U64 R26, R4, R22.reuse, R5.reuse ;  /* 0x00000016041a7219 */ /* 0x190fe20000001205 */
[----:B------:R-:W4:Y:S01]  /*8270*/  LDC R25, c[0x0][0x8f0] ;  /* 0x00023c00ff197b82 */ /* 0x000f220000000800 */
[----:B------:R-:W-:Y:S02]  /*8280*/  SHF.R.U32.HI R5, RZ, R22, R5 ;  /* 0x00000016ff057219 */ /* 0x000fe40000011605 */
[----:B-1----:R-:W-:-:S05]  /*8290*/  ISETP.NE.U32.AND P0, PT, R14, RZ, PT ;  /* 0x000000ff0e00720c */ /* 0x002fca0003f05070 */
[----:B------:R-:W1:Y:S01]  /*82a0*/  LDC R24, c[0x0][0x8e0] ;  /* 0x00023800ff187b82 */ /* 0x000e620000000800 */
[----:B------:R-:W-:Y:S02]  /*82b0*/  ISETP.NE.AND.EX P0, PT, R15, RZ, PT, P0 ;  /* 0x000000ff0f00720c */ /* 0x000fe40003f05300 */
[----:B---3--:R-:W-:-:S05]  /*82c0*/  SHF.R.U64 R23, R26, R6, R5 ;  /* 0x000000061a177219 */ /* 0x008fca0000001205 */
[----:B------:R-:W3:Y:S01]  /*82d0*/  LDC R22, c[0x0][0x8b8] ;  /* 0x00022e00ff167b82 */ /* 0x000ee20000000800 */
[----:B------:R-:W-:-:S04]  /*82e0*/  SHF.R.U32.HI R4, RZ, R6, R5 ;  /* 0x00000006ff047219 */ /* 0x000fc80000011605 */
[-CC-:B--2---:R-:W-:Y:S02]  /*82f0*/  SHF.R.U64 R21, R23, R27.reuse, R4.reuse ;  /* 0x0000001b17157219 */ /* 0x184fe40000001204 */
[----:B------:R-:W-:Y:S01]  /*8300*/  SHF.R.U32.HI R27, RZ, R27, R4 ;  /* 0x0000001bff1b7219 */ /* 0x000fe20000011604 */
[----:B------:R-:W2:Y:S01]  /*8310*/  LDC R20, c[0x0][0x8a8] ;  /* 0x00022a00ff147b82 */ /* 0x000ea20000000800 */
[----:B------:R-:W-:-:S03]  /*8320*/  MOV R4, R21 ;  /* 0x0000001500047202 */ /* 0x000fc60000000f00 */
[----:B------:R-:W-:Y:S01]  /*8330*/  IMAD.MOV.U32 R5, RZ, RZ, R27 ;  /* 0x000000ffff057224 */ /* 0x000fe200078e001b */
[----:B----4-:R-:W-:Y:S06]  /*8340*/  @!P0 BRA `(.L_x_202) ;  /* 0x0000000000288947 */ /* 0x010fec0003800000 */
[----:B------:R-:W4:Y:S02]  /*8350*/  LDC R4, c[0x0][0x8f4] ;  /* 0x00023d00ff047b82 */ /* 0x000f240000000800 */
[----:B----4-:R-:W-:-:S04]  /*8360*/  IADD3 R5, P0, R21, R4, RZ ;  /* 0x0000000415057210 */ /* 0x010fc80007f1e0ff */
[----:B------:R-:W-:-:S05]  /*8370*/  IADD3.X R27, RZ, R27, RZ, P0, !PT ;  /* 0x0000001bff1b7210 */ /* 0x000fca00007fe4ff */
[----:B------:R-:W-:-:S04]  /*8380*/  IMAD.WIDE.U32 R6, R27, R14, RZ ;  /* 0x0000000e1b067225 */ /* 0x000fc800078e00ff */
[----:B------:R-:W-:-:S04]  /*8390*/  IMAD.WIDE.U32 R6, P0, R5, R15, R6 ;  /* 0x0000000f05067225 */ /* 0x000fc80007800006 */
[----:B------:R-:W-:Y:S01]  /*83a0*/  IMAD.WIDE.U32 R4, R5, R14, RZ ;  /* 0x0000000e05047225 */ /* 0x000fe200078e00ff */
[----:B------:R-:W-:-:S04]  /*83b0*/  MOV R4, R7 ;  /* 0x0000000700047202 */ /* 0x000fc80000000f00 */
[----:B------:R-:W-:Y:S01]  /*83c0*/  IADD3 RZ, P1, R5, R6, RZ ;  /* 0x0000000605ff7210 */ /* 0x000fe20007f3e0ff */
[----:B------:R-:W-:-:S04]  /*83d0*/  IMAD.X R5, RZ, RZ, RZ, P0 ;  /* 0x000000ffff057224 */ /* 0x000fc800000e06ff */
[----:B------:R-:W-:-:S08]  /*83e0*/  IMAD.WIDE.U32.X R4, R27, R15, R4, P1 ;  /* 0x0000000f1b047225 */ /* 0x000fd000008e0404 */
.L_x_202:
[----:B------:R-:W-:Y:S01]  /*83f0*/  SHF.R.U64 R25, R4, R25, R5 ;  /* 0x0000001904197219 */ /* 0x000fe20000001205 */
[----:B------:R-:W-:Y:S01]  /*8400*/  IMAD.MOV.U32 R6, RZ, RZ, R18 ;  /* 0x000000ffff067224 */ /* 0x000fe200078e0012 */
[----:B------:R-:W-:Y:S02]  /*8410*/  LOP3.LUT R4, R23, R12, RZ, 0xc0, !PT ;  /* 0x0000000c17047212 */ /* 0x000fe400078ec0ff */
[----:B------:R-:W-:Y:S01]  /*8420*/  LOP3.LUT R26, R26, R11, RZ, 0xc0, !PT ;  /* 0x0000000b1a1a7212 */ /* 0x000fe200078ec0ff */
[----:B------:R-:W-:Y:S02]  /*8430*/  IMAD.MOV R5, RZ, RZ, -R25 ;  /* 0x000000ffff057224 */ /* 0x000fe400078e0a19 */
[----:B------:R-:W-:Y:S02]  /*8440*/  IMAD R4, R9, R25, R4 ;  /* 0x0000001909047224 */ /* 0x000fe400078e0204 */
[----:B-1----:R-:W-:Y:S02]  /*8450*/  IMAD R21, R5, R24, R21 ;  /* 0x0000001805157224 */ /* 0x002fe400078e0215 */
[----:B---3--:R-:W-:Y:S01]  /*8460*/  IMAD R13, R4, R22, R13 ;  /* 0x00000016040d7224 */ /* 0x008fe200078e020d */
[----:B------:R-:W-:Y:S01]  /*8470*/  MOV R4, 0x1 ;  /* 0x0000000100047802 */ /* 0x000fe20000000f00 */
[----:B--2---:R-:W-:-:S05]  /*8480*/  IMAD R20, R21, R20, R26 ;  /* 0x0000001415147224 */ /* 0x004fca00078e021a */
[----:B------:R-:W-:Y:S02]  /*8490*/  SEL R7, R20, R13, !P2 ;  /* 0x0000000d14077207 */ /* 0x000fe40005000000 */
[----:B------:R-:W-:-:S07]  /*84a0*/  SEL R13, R13, R20, !P2 ;  /* 0x000000140d0d7207 */ /* 0x000fce0005000000 */
.L_x_200:
[----:B------:R-:W-:-:S13]  /*84b0*/  LOP3.LUT P0, RZ, R4, 0xff, RZ, 0xc0, !PT ;  /* 0x000000ff04ff7812 */ /* 0x000fda000780c0ff */
[----:B------:R-:W-:Y:S05]  /*84c0*/  @P0 BRA `(.L_x_203) ;  /* 0xfffffff000f00947 */ /* 0x000fea000383ffff */
.L_x_183:
[----:B------:R-:W-:-:S13]  /*84d0*/  ELECT P0, URZ, PT ;  /* 0x00000000003f782f */ /* 0x000fda0003800000 */
[----:B------:R-:W-:Y:S05]  /*84e0*/  @!P0 BRA `(.L_x_11) ;  /* 0x0000001400108947 */ /* 0x000fea0003800000 */
[----:B------:R-:W-:-:S04]  /*84f0*/  LOP3.LUT R19, R19, 0x2, RZ, 0xfc, !PT ;  /* 0x0000000213137812 */ /* 0x000fc800078efcff */
[----:B------:R-:W-:-:S13]  /*8500*/  ISETP.NE.AND P1, PT, R19, 0x3, PT ;  /* 0x000000031300780c */ /* 0x000fda0003f25270 */
[----:B------:R-:W-:Y:S05]  /*8510*/  @!P1 BRA `(.L_x_204) ;  /* 0x0000000000049947 */ /* 0x000fea0003800000 */
[----:B------:R-:W-:Y:S01]  /*8520*/  BPT.TRAP 0x1 ;  /* 0x000000040000795c */ /* 0x000fe20000300000 */
.L_x_204:
[----:B------:R-:W-:Y:S01]  /*8530*/  MOV R0, 0x400 ;  /* 0x0000040000007802 */ /* 0x000fe20000000f00 */
[----:B------:R-:W-:Y:S01]  /*8540*/  IMAD.U32 R2, RZ, RZ, UR4 ;  /* 0x00000004ff027e24 */ /* 0x000fe2000f8e00ff */
[----:B------:R-:W-:-:S04]  /*8550*/  MOV R7, UR42 ;  /* 0x0000002a00077c02 */ /* 0x000fc80008000f00 */
[----:B------:R-:W-:Y:S02]  /*8560*/  LEA R7, R7, R0, 0x18 ;  /* 0x0000000007077211 */ /* 0x000fe400078ec0ff */
[----:B------:R-:W-:Y:S02]  /*8570*/  SHF.L.U32 R0, R8, 0x1f, RZ ;  /* 0x0000001f08007819 */ /* 0x000fe400000006ff */
[----:B-1---5:R-:W-:-:S04]  /*8580*/  LEA R3, R2, R7, 0x3 ;  /* 0x0000000702037211 */ /* 0x022fc800078e18ff */
[----:B------:R-:W1:Y:S02]  /*8590*/  SYNCS.PHASECHK.TRANS64.TRYWAIT P0, [R3+URZ+0x98], R0 ;  /* 0x00009800030075a7 */ /* 0x000e64000800017f */
[----:B-1----:R-:W-:Y:S05]  /*85a0*/  @!P0 BRA `(.L_x_205) ;  /* 0x0000001400848947 */ /* 0x002fea0003800000 */
.L_x_237:
[----:B------:R-:W-:Y:S05]  /*85b0*/  @!P1 BRA `(.L_x_206) ;  /* 0x0000000000049947 */ /* 0x000fea0003800000 */
[----:B------:R-:W-:Y:S01]  /*85c0*/  BPT.TRAP 0x1 ;  /* 0x000000040000795c */ /* 0x000fe20000300000 */
.L_x_206:
[----:B------:R-:W-:-:S04]  /*85d0*/  UIADD3 UR5, UR4, 0x1, URZ ;  /* 0x0000000104057890 */ /* 0x000fc8000fffe03f */
[----:B------:R-:W-:Y:S02]  /*85e0*/  UISETP.NE.AND UP0, UPT, UR5, 0x3, UPT ;  /* 0x000000030500788c */ /* 0x000fe4000bf05270 */
[----:B------:R-:W-:Y:S02]  /*85f0*/  IMAD.U32 R2, RZ, RZ, UR5 ;  /* 0x00000005ff027e24 */ /* 0x000fe4000f8e00ff */
[----:B------:R-:W-:Y:S02]  /*8600*/  USEL UR5, URZ, 0x1, UP0 ;  /* 0x000000013f057887 */ /* 0x000fe40008000000 */
[----:B------:R-:W-:-:S04]  /*8610*/  PLOP3.LUT P0, PT, PT, PT, UP0, 0x80, 0x0 ;  /* 0x000000000000781c */ /* 0x000fc80003f0f008 */
[----:B------:R-:W-:Y:S02]  /*8620*/  SEL R2, R2, RZ, P0 ;  /* 0x000000ff02027207 */ /* 0x000fe40000000000 */
[----:B-1----:R-:W-:Y:S02]  /*8630*/  LOP3.LUT R3, R8, UR5, RZ, 0x3c, !PT ;  /* 0x0000000508037c12 */ /* 0x002fe4000f8e3cff */
[----:B--2---:R-:W-:Y:S02]  /*8640*/  LEA R5, R2, R7, 0x3 ;  /* 0x0000000702057211 */ /* 0x004fe400078e18ff */
[----:B------:R-:W-:-:S04]  /*8650*/  SHF.L.U32 R0, R3, 0x1f, RZ ;  /* 0x0000001f03007819 */ /* 0x000fc800000006ff */
[----:B------:R-:W1:Y:S02]  /*8660*/  SYNCS.PHASECHK.TRANS64.TRYWAIT P0, [R5+URZ+0x98], R0 ;  /* 0x00009800050075a7 */ /* 0x000e64000800017f */
[----:B-1----:R-:W-:Y:S05]  /*8670*/  @!P0 BRA `(.L_x_207) ;  /* 0x0000001400648947 */ /* 0x002fea0003800000 */
.L_x_238:
[----:B------:R-:W-:Y:S05]  /*8680*/  @!P1 BRA `(.L_x_208) ;  /* 0x0000000000049947 */ /* 0x000fea0003800000 */
[----:B------:R-:W-:Y:S01]  /*8690*/  BPT.TRAP 0x1 ;  /* 0x000000040000795c */ /* 0x000fe20000300000 */
.L_x_208:
[----:B-1----:R-:W-:-:S05]  /*86a0*/  VIADD R0, R2, 0x1 ;  /* 0x0000000102007836 */ /* 0x002fca0000000000 */
[----:B------:R-:W-:-:S04]  /*86b0*/  ISETP.NE.AND P0, PT, R0, 0x3, PT ;  /* 0x000000030000780c */ /* 0x000fc80003f05270 */
[----:B------:R-:W-:Y:S02]  /*86c0*/  SEL R2, RZ, 0x1, P0 ;  /* 0x00000001ff027807 */ /* 0x000fe40000000000 */
[----:B------:R-:W-:Y:S02]  /*86d0*/  SEL R0, R0, RZ, P0 ;  /* 0x000000ff00007207 */ /* 0x000fe40000000000 */
[----:B------:R-:W-:Y:S02]  /*86e0*/  LOP3.LUT R2, R3, R2, RZ, 0x3c, !PT ;  /* 0x0000000203027212 */ /* 0x000fe400078e3cff */
[----:B------:R-:W-:Y:S02]  /*86f0*/  LEA R3, R0, R7, 0x3 ;  /* 0x0000000700037211 */ /* 0x000fe400078e18ff */
[----:B------:R-:W-:-:S07]  /*8700*/  SHF.L.U32 R0, R2, 0x1f, RZ ;  /* 0x0000001f02007819 */ /* 0x000fce00000006ff */
.L_x_209:
[----:B-1----:R1:W2:Y:S02]  /*8710*/  SYNCS.PHASECHK.TRANS64.TRYWAIT P0, [R3+URZ+0x98], R0 ;  /* 0x00009800030075a7 */ /* 0x0022a4000800017f */
[----:B--2---:R-:W-:Y:S05]  /*8720*/  @!P0 NANOSLEEP.SYNCS 0x989680 ;  /* 0x009896800000895d */ /* 0x004fea0003900000 */
[----:B------:R-:W2:Y:S02]  /*8730*/  @!P0 SYNCS.PHASECHK.TRANS64 P0, [R3+URZ+0x98], R0 ;  /* 0x00009800030085a7 */ /* 0x000ea4000800007f */
[----:B--2---:R-:W-:Y:S05]  /*8740*/  @P0 BRA `(.L_x_11) ;  /* 0x0000001000780947 */ /* 0x004fea0003800000 */
[----:B------:R-:W-:Y:S05]  /*8750*/  BRA `(.L_x_209) ;  /* 0xfffffffc00ec7947 */ /* 0x000fea000383ffff */
.L_x_178:
[----:B------:R-:W-:Y:S01]  /*8760*/  LOP3.LUT P0, RZ, R10, 0xff, RZ, 0xc0, !PT ;  /* 0x000000ff0aff7812 */ /* 0x000fe2000780c0ff */
[----:B------:R-:W-:Y:S01]  /*8770*/  IMAD.MOV.U32 R3, RZ, RZ, 0x1 ;  /* 0x00000001ff037424 */ /* 0x000fe200078e00ff */
[----:B------:R-:W-:-:S11]  /*8780*/  MOV R0, RZ ;  /* 0x000000ff00007202 */ /* 0x000fd60000000f00 */
[----:B------:R-:W-:Y:S05]  /*8790*/  @!P0 BRA `(.L_x_210) ;  /* 0x0000000c00208947 */ /* 0x000fea0003800000 */
[----:B------:R-:W1:Y:S01]  /*87a0*/  LDC R0, c[0x0][0x28c] ;  /* 0x0000a300ff007b82 */ /* 0x000e620000000800 */
[C---:B------:R-:W-:Y:S01]  /*87b0*/  LOP3.LUT P2, RZ, R18.reuse, 0x7f, RZ, 0xc0, !PT ;  /* 0x0000007f12ff7812 */ /* 0x040fe2000784c0ff */
[----:B------:R-:W-:Y:S01]  /*87c0*/  ULDC UR5, c[0x0][0x900] ;  /* 0x0002400000057ab9 */ /* 0x000fe20000000800 */
[----:B------:R-:W-:Y:S01]  /*87d0*/  LOP3.LUT P0, RZ, R18, 0x1f, RZ, 0xc0, !PT ;  /* 0x0000001f12ff7812 */ /* 0x000fe2000780c0ff */
[----:B------:R-:W-:Y:S01]  /*87e0*/  UMOV UR6, 0xffffffff ;  /* 0xffffffff00067882 */ /* 0x000fe20000000000 */
[----:B------:R-:W-:Y:S01]  /*87f0*/  BSSY B0, `(.L_x_210) ;  /* 0x00000c2000007945 */ /* 0x000fe20003800000 */
[----:B------:R-:W-:Y:S01]  /*8800*/  USHF.L.U32 UR6, UR6, UR5, URZ ;  /* 0x0000000506067299 */ /* 0x000fe2000800063f */
[----:B------:R-:W-:Y:S01]  /*8810*/  MOV R10, 0x1 ;  /* 0x00000001000a7802 */ /* 0x000fe20000000f00 */
[----:B------:R-:W-:Y:S01]  /*8820*/  ULDC UR4, c[0x0][0x8a8] ;  /* 0x00022a0000047ab9 */ /* 0x000fe20000000800 */
[----:B------:R-:W-:Y:S01]  /*8830*/  LOP3.LUT R18, R22, 0x2, RZ, 0xfc, !PT ;  /* 0x0000000216127812 */ /* 0x000fe200078efcff */
[----:B------:R-:W-:Y:S01]  /*8840*/  UMOV UR7, 0x1 ;  /* 0x0000000100077882 */ /* 0x000fe20000000000 */
[----:B------:R-:W-:Y:S01]  /*8850*/  PLOP3.LUT P0, PT, P0, P2, PT, 0x8a, 0x0 ;  /* 0x000000000000781c */ /* 0x000fe20000705172 */
[----:B------:R-:W-:-:S02]  /*8860*/  UIADD3 UR15, UR4, -0x1, URZ ;  /* 0xffffffff040f7890 */ /* 0x000fc4000fffe03f */
[----:B------:R-:W-:Y:S02]  /*8870*/  USHF.L.U32 UR17, UR7, UR5, URZ ;  /* 0x0000000507117299 */ /* 0x000fe4000800063f */
[----:B------:R-:W-:Y:S01]  /*8880*/  ULOP3.LUT UR16, URZ, UR6, URZ, 0x33, !UPT ;  /* 0x000000063f107292 */ /* 0x000fe2000f8e333f */
[----:B------:R-:W-:Y:S01]  /*8890*/  ULDC.64 UR20, c[0x0][0x198] ;  /* 0x0000660000147ab9 */ /* 0x000fe20000000a00 */
[----:B-1----:R-:W-:-:S05]  /*88a0*/  VIADD R0, R0, 0x3f ;  /* 0x0000003f00007836 */ /* 0x002fca0000000000 */
[----:B------:R-:W-:-:S04]  /*88b0*/  SHF.R.S32.HI R3, RZ, 0x1f, R0 ;  /* 0x0000001fff037819 */ /* 0x000fc80000011400 */
[----:B------:R-:W-:Y:S02]  /*88c0*/  LEA.HI R3, R3, R0, RZ, 0x6 ;  /* 0x0000000003037211 */ /* 0x000fe400078f30ff */
[----:B------:R-:W-:Y:S02]  /*88d0*/  MOV R0, RZ ;  /* 0x000000ff00007202 */ /* 0x000fe40000000f00 */
[----:B------:R-:W-:Y:S01]  /*88e0*/  SHF.R.S32.HI R11, RZ, 0x6, R3 ;  /* 0x00000006ff0b7819 */ /* 0x000fe20000011403 */
[----:B------:R-:W-:-:S04]  /*88f0*/  IMAD.MOV.U32 R3, RZ, RZ, 0x1 ;  /* 0x00000001ff037424 */ /* 0x000fc800078e00ff */
[----:B------:R-:W-:-:S07]  /*8900*/  VIADD R12, R11, 0x1 ;  /* 0x000000010b0c7836 */ /* 0x000fce0000000000 */
.L_x_222:
[----:B------:R-:W-:-:S03]  /*8910*/  UMOV UR4, 0xffffffff ;  /* 0xffffffff00047882 */ /* 0x000fc60000000000 */
[----:B------:R-:W-:Y:S05]  /*8920*/  BRA.DIV UR4, `(.L_x_211) ;  /* 0x0000001204cc7947 */ /* 0x000fea000b800000 */
[----:B------:R-:W-:-:S13]  /*8930*/  ELECT P6, URZ, PT ;  /* 0x00000000003f782f */ /* 0x000fda00038c0000 */
.L_x_241:
[----:B------:R-:W1:Y:S01]  /*8940*/  LDC R4, c[0x0][0x28c] ;  /* 0x0000a300ff047b82 */ /* 0x000e620000000800 */
[----:B------:R-:W-:Y:S01]  /*8950*/  BSSY B1, `(.L_x_212) ;  /* 0x0000037000017945 */ /* 0x000fe20003800000 */
[----:B-1----:R-:W-:-:S13]  /*8960*/  ISETP.LT.OR P6, PT, R4, 0x1, !P6 ;  /* 0x000000010400780c */ /* 0x002fda00077c1670 */
[----:B------:R-:W-:Y:S05]  /*8970*/  @P6 BRA `(.L_x_213) ;  /* 0x0000000000d06947 */ /* 0x000fea0003800000 */
[----:B------:R-:W-:Y:S01]  /*8980*/  SHF.L.U32 R14, R7, 0x6, RZ ;  /* 0x00000006070e7819 */ /* 0x000fe200000006ff */
[----:B------:R-:W-:Y:S01]  /*8990*/  IMAD.SHL.U32 R13, R13, 0x80, RZ ;  /* 0x000000800d0d7824 */ /* 0x000fe200078e00ff */
[----:B------:R-:W-:Y:S01]  /*89a0*/  MOV R19, RZ ;  /* 0x000000ff00137202 */ /* 0x000fe20000000f00 */
[----:B------:R-:W-:Y:S01]  /*89b0*/  IMAD.MOV.U32 R4, RZ, RZ, R12 ;  /* 0x000000ffff047224 */ /* 0x000fe200078e000c */
[----:B------:R-:W-:Y:S01]  /*89c0*/  MOV R5, R3 ;  /* 0x0000000300057202 */ /* 0x000fe20000000f00 */
[----:B------:R-:W-:-:S07]  /*89d0*/  IMAD.MOV.U32 R7, RZ, RZ, R0 ;  /* 0x000000ffff077224 */ /* 0x000fce00078e0000 */
.L_x_217:
[----:B------:R-:W1:Y:S01]  /*89e0*/  S2R R9, SR_CgaCtaId ;  /* 0x0000000000097919 */ /* 0x000e620000008800 */
[----:B------:R-:W-:-:S04]  /*89f0*/  MOV R8, 0x400 ;  /* 0x0000040000087802 */ /* 0x000fc80000000f00 */
[----:B-1----:R-:W-:Y:S02]  /*8a00*/  LEA R20, R9, R8, 0x18 ;  /* 0x0000000809147211 */ /* 0x002fe400078ec0ff */
[----:B------:R-:W-:Y:S01]  /*8a10*/  SHF.L.U32 R8, R5, 0x1f, RZ ;  /* 0x0000001f05087819 */ /* 0x000fe200000006ff */
[----:B------:R-:W1:Y:S01]  /*8a20*/  @!P2 LDC R9, c[0x0][0x500] ;  /* 0x00014000ff09ab82 */ /* 0x000e620000000800 */
[----:B------:R-:W-:-:S04]  /*8a30*/  LEA R15, R7, R20, 0x3 ;  /* 0x00000014070f7211 */ /* 0x000fc800078e18ff */
[----:B------:R-:W2:Y:S02]  /*8a40*/  SYNCS.PHASECHK.TRANS64.TRYWAIT P1, [R15+URZ+0x40], R8 ;  /* 0x000040080f0075a7 */ /* 0x000ea4000802017f */
[----:B--2---:R-:W-:Y:S05]  /*8a50*/  @!P1 BRA `(.L_x_214) ;  /* 0x0000001000a09947 */ /* 0x004fea0003800000 */
.L_x_242:
[----:B--2---:R-:W-:Y:S01]  /*8a60*/  PRMT R8, R18, 0x9910, RZ ;  /* 0x0000991012087816 */ /* 0x004fe200000000ff */
[----:B-1----:R1:W-:Y:S03]  /*8a70*/  @!P2 SYNCS.ARRIVE.TRANS64 RZ, [R15+URZ], R9 ;  /* 0x000000090fffa9a7 */ /* 0x0023e6000800003f */
[----:B------:R-:W-:-:S13]  /*8a80*/  ISETP.NE.AND P1, PT, R8, 0x2, PT ;  /* 0x000000020800780c */ /* 0x000fda0003f25270 */
[----:B-1----:R-:W-:Y:S05]  /*8a90*/  @P1 BRA `(.L_x_215) ;  /* 0x0000000000041947 */ /* 0x002fea0003800000 */
[----:B------:R-:W-:Y:S01]  /*8aa0*/  BPT.TRAP 0x1 ;  /* 0x000000040000795c */ /* 0x000fe20000300000 */
.L_x_215:
[----:B------:R-:W-:Y:S05]  /*8ab0*/  @P0 BRA `(.L_x_216) ;  /* 0x0000000000040947 */ /* 0x000fea0003800000 */
[----:B------:R-:W-:Y:S01]  /*8ac0*/  BPT.TRAP 0x1 ;  /* 0x000000040000795c */ /* 0x000fe20000300000 */
.L_x_216:
[C---:B------:R-:W-:Y:S01]  /*8ad0*/  IMAD R8, R7.reuse, 0x4000, R20 ;  /* 0x0000400007087824 */ /* 0x040fe200078e0214 */
[----:B------:R-:W-:Y:S01]  /*8ae0*/  LEA R20, R7, R20, 0xd ;  /* 0x0000001407147211 */ /* 0x000fe200078e68ff */
[----:B------:R-:W-:Y:S01]  /*8af0*/  UIADD3 UR4, UP0, UR20, 0xf0, URZ ;  /* 0x000000f014047890 */ /* 0x000fe2000ff1e03f */
[----:B------:R-:W-:Y:S01]  /*8b00*/  R2UR UR9, R15 ;  /* 0x000000000f0972ca */ /* 0x000fe200000e0000 */
[----:B------:R-:W-:Y:S01]  /*8b10*/  UIADD3 UR22, UP1, UR20, 0x1f0, URZ ;  /* 0x000001f014167890 */ /* 0x000fe2000ff3e03f */
[----:B------:R-:W-:Y:S01]  /*8b20*/  R2UR UR5, R8 ;  /* 0x00000000080572ca */ /* 0x000fe200000e0000 */
[----:B------:R-:W-:Y:S01]  /*8b30*/  VIADD R7, R7, 0x1 ;  /* 0x0000000107077836 */ /* 0x000fe20000000000 */
[----:B------:R-:W-:Y:S01]  /*8b40*/  R2UR UR8, R20 ;  /* 0x00000000140872ca */ /* 0x000fe200000e0000 */
[----:B------:R-:W-:Y:S01]  /*8b50*/  UIADD3.X UR23, URZ, UR21, URZ, UP1, !UPT ;  /* 0x000000153f177290 */ /* 0x000fe20008ffe43f */
[----:B------:R-:W-:Y:S01]  /*8b60*/  R2UR UR11, R13 ;  /* 0x000000000d0b72ca */ /* 0x000fe200000e0000 */
[----:B------:R-:W-:Y:S01]  /*8b70*/  UMOV UR6, 0x0 ;  /* 0x0000000000067882 */ /* 0x000fe20000000000 */
[C---:B------:R-:W-:Y:S01]  /*8b80*/  R2UR UR10, R19.reuse ;  /* 0x00000000130a72ca */ /* 0x040fe200000e0000 */
[----:B------:R-:W-:Y:S01]  /*8b90*/  UMOV UR7, 0x10000000 ;  /* 0x1000000000077882 */ /* 0x000fe20000000000 */
[----:B------:R-:W-:Y:S01]  /*8ba0*/  R2UR UR12, R6 ;  /* 0x00000000060c72ca */ /* 0x000fe200000e0000 */
[----:B------:R-:W-:Y:S01]  /*8bb0*/  VIADD R19, R19, 0x40 ;  /* 0x0000004013137836 */ /* 0x000fe20000000000 */
[----:B------:R-:W-:-:S02]  /*8bc0*/  IADD3 R4, R4, -0x1, RZ ;  /* 0xffffffff04047810 */ /* 0x000fc40007ffe0ff */
[----:B------:R-:W-:Y:S01]  /*8bd0*/  R2UR UR18, R14 ;  /* 0x000000000e1272ca */ /* 0x000fe200000e0000 */
[----:B------:R-:W-:Y:S01]  /*8be0*/  UIADD3 UR13, UR5, 0x6400, URZ ;  /* 0x00006400050d7890 */ /* 0x000fe2000fffe03f */
[----:B------:R-:W-:Y:S01]  /*8bf0*/  ISETP.GT.AND P3, PT, R4, 0x1, PT ;  /* 0x000000010400780c */ /* 0x000fe20003f64270 */
[----:B------:R-:W-:Y:S01]  /*8c00*/  UIADD3.X UR5, URZ, UR21, URZ, UP0, !UPT ;  /* 0x000000153f057290 */ /* 0x000fe200087fe43f */
[----:B------:R-:W-:Y:S01]  /*8c10*/  ISETP.NE.AND P1, PT, R7, 0x8, PT ;  /* 0x000000080700780c */ /* 0x000fe20003f25270 */
[----:B------:R-:W-:-:S03]  /*8c20*/  UIADD3 UR14, UR8, 0x26400, URZ ;  /* 0x00026400080e7890 */ /* 0x000fc6000fffe03f */
[----:B------:R-:W-:Y:S01]  /*8c30*/  UMOV UR8, UR13 ;  /* 0x0000000d00087c82 */ /* 0x000fe20008000000 */
[----:B------:R-:W-:Y:S02]  /*8c40*/  SEL R8, RZ, 0x1, P1 ;  /* 0x00000001ff087807 */ /* 0x000fe40000800000 */
[----:B------:R-:W-:Y:S01]  /*8c50*/  SEL R7, R7, RZ, P1 ;  /* 0x000000ff07077207 */ /* 0x000fe20000800000 */
[----:B------:R1:W-:Y:S01]  /*8c60*/  UTMALDG.3D [UR8], [UR4], desc[UR6] ;  /* 0x00000608040075b4 */ /* 0x0003e20008011000 */
[----:B------:R-:W-:Y:S01]  /*8c70*/  LOP3.LUT R5, R5, R8, RZ, 0x3c, !PT ;  /* 0x0000000805057212 */ /* 0x000fe200078e3cff */
[----:B-1----:R-:W-:Y:S01]  /*8c80*/  UMOV UR8, UR14 ;  /* 0x0000000e00087c82 */ /* 0x002fe20008000000 */
[----:B------:R-:W-:Y:S02]  /*8c90*/  UMOV UR11, UR18 ;  /* 0x00000012000b7c82 */ /* 0x000fe40008000000 */
[----:B------:R1:W-:Y:S02]  /*8ca0*/  UTMALDG.3D [UR8], [UR22], desc[UR6] ;  /* 0x00000608160075b4 */ /* 0x0003e40008011000 */
[----:B-1----:R-:W-:Y:S05]  /*8cb0*/  @P3 BRA `(.L_x_217) ;  /* 0xfffffffc00483947 */ /* 0x002fea000383ffff */
.L_x_213:
[----:B------:R-:W-:Y:S05]  /*8cc0*/  BSYNC B1 ;  /* 0x0000000000017941 */ /* 0x000fea0003800000 */
.L_x_212:
[----:B------:R-:W-:Y:S01]  /*8cd0*/  LOP3.LUT P3, RZ, R10, 0xff, RZ, 0xc0, !PT ;  /* 0x000000ff0aff7812 */ /* 0x000fe2000786c0ff */
[----:B------:R-:W-:Y:S01]  /*8ce0*/  ULDC.64 UR4, c[0x0][0x8f8] ;  /* 0x00023e0000047ab9 */ /* 0x000fe20000000a00 */
[----:B------:R-:W-:Y:S01]  /*8cf0*/  IADD3 R0, R11, R0, RZ ;  /* 0x000000000b007210 */ /* 0x000fe20007ffe0ff */
[----:B------:R-:W-:Y:S01]  /*8d00*/  BSSY B1, `(.L_x_218) ;  /* 0x000006e000017945 */ /* 0x000fe20003800000 */
[----:B------:R-:W-:Y:S01]  /*8d10*/  IADD3 R16, P4, R16, UR36, RZ ;  /* 0x0000002410107c10 */ /* 0x000fe2000ff9e0ff */
[----:B------:R-:W-:Y:S01]  /*8d20*/  IMAD.MOV.U32 R13, RZ, RZ, -0x1 ;  /* 0xffffffffff0d7424 */ /* 0x000fe200078e00ff */
[----:B------:R-:W-:Y:S02]  /*8d30*/  SHF.R.U32.HI R4, RZ, 0x3, R0 ;  /* 0x00000003ff047819 */ /* 0x000fe40000011600 */
[----:B------:R-:W-:Y:S02]  /*8d40*/  ISETP.GT.U32.AND P1, PT, R0, 0x7, PT ;  /* 0x000000070000780c */ /* 0x000fe40003f24070 */
[----:B------:R-:W-:-:S02]  /*8d50*/  LOP3.LUT R4, R4, 0x1, RZ, 0xc0, !PT ;  /* 0x0000000104047812 */ /* 0x000fc400078ec0ff */
[----:B------:R-:W-:Y:S01]  /*8d60*/  ISETP.LT.U32.AND P1, PT, R11, 0x8, P1 ;  /* 0x000000080b00780c */ /* 0x000fe20000f21070 */
[----:B------:R-:W1:Y:S01]  /*8d70*/  @P3 S2R R6, SR_CgaCtaId ;  /* 0x0000000000063919 */ /* 0x000e620000008800 */
[----:B------:R-:W-:Y:S02]  /*8d80*/  @P3 MOV R5, 0x400 ;  /* 0x0000040000053802 */ /* 0x000fe40000000f00 */
[----:B------:R-:W-:Y:S02]  /*8d90*/  IADD3.X R17, R17, UR41, RZ, P4, !PT ;  /* 0x0000002911117c10 */ /* 0x000fe4000a7fe4ff */
[----:B------:R-:W-:Y:S02]  /*8da0*/  ISETP.GE.U32.AND P4, PT, R16, UR4, PT ;  /* 0x0000000410007c0c */ /* 0x000fe4000bf86070 */
[----:B------:R-:W-:Y:S02]  /*8db0*/  MOV R7, 0xffffffff ;  /* 0xffffffff00077802 */ /* 0x000fe40000000f00 */
[----:B------:R-:W-:-:S02]  /*8dc0*/  LOP3.LUT R0, R0, 0x7, RZ, 0xc0, !PT ;  /* 0x0000000700007812 */ /* 0x000fc400078ec0ff */
[----:B------:R-:W-:Y:S02]  /*8dd0*/  PRMT R10, RZ, 0x7610, R10 ;  /* 0x00007610ff0a7816 */ /* 0x000fe4000000000a */
[----:B-1----:R-:W-:Y:S01]  /*8de0*/  @P3 LEA R5, R6, R5, 0x18 ;  /* 0x0000000506053211 */ /* 0x002fe200078ec0ff */
[----:B------:R-:W-:-:S03]  /*8df0*/  IMAD.MOV.U32 R6, RZ, RZ, -0x1 ;  /* 0xffffffffff067424 */ /* 0x000fc600078e00ff */
[----:B------:R1:W-:Y:S01]  /*8e00*/  @P3 SYNCS.ARRIVE.TRANS64.A1T0 RZ, [R5+URZ+0xb8], RZ ;  /* 0x0000b8ff05ff39a7 */ /* 0x0003e2000810003f */
[----:B------:R-:W-:Y:S02]  /*8e10*/  ISETP.NE.U32.AND P3, PT, R4, 0x1, PT ;  /* 0x000000010400780c */ /* 0x000fe40003f65070 */
[----:B------:R-:W-:Y:S02]  /*8e20*/  SEL R4, RZ, 0x1, !P1 ;  /* 0x00000001ff047807 */ /* 0x000fe40004800000 */
[----:B------:R-:W-:Y:S02]  /*8e30*/  ISETP.GE.U32.AND.EX P1, PT, R17, UR5, PT, P4 ;  /* 0x0000000511007c0c */ /* 0x000fe4000bf26140 */
[----:B------:R-:W-:-:S04]  /*8e40*/  ISETP.GT.U32.AND P3, PT, R11, 0x7, !P3 ;  /* 0x000000070b00780c */ /* 0x000fc80005f64070 */
[----:B-1----:R-:W-:-:S04]  /*8e50*/  SEL R5, RZ, 0x1, !P3 ;  /* 0x00000001ff057807 */ /* 0x002fc80005800000 */
[--C-:B------:R-:W-:Y:S02]  /*8e60*/  LOP3.LUT R3, R5, R3, R4.reuse, 0x96, !PT ;  /* 0x0000000305037212 */ /* 0x100fe400078e9604 */
[----:B------:R-:W-:Y:S01]  /*8e70*/  PRMT R4, RZ, 0x7610, R4 ;  /* 0x00007610ff047816 */ /* 0x000fe20000000004 */
[----:B------:R-:W-:Y:S06]  /*8e80*/  @P1 BRA `(.L_x_219) ;  /* 0x0000000400541947 */ /* 0x000fec0003800000 */
[----:B------:R-:W-:Y:S01]  /*8e90*/  ULDC.64 UR4, c[0x0][0x8d0] ;  /* 0x0002340000047ab9 */ /* 0x000fe20000000a00 */
[----:B------:R-:W1:Y:S01]  /*8ea0*/  S2R R14, SR_CTAID.X ;  /* 0x00000000000e7919 */ /* 0x000e620000002500 */
[----:B------:R-:W-:Y:S01]  /*8eb0*/  ISETP.NE.U32.AND P1, PT, RZ, UR4, PT ;  /* 0x00000004ff007c0c */ /* 0x000fe2000bf25070 */
[----:B------:R-:W-:Y:S01]  /*8ec0*/  ULDC UR7, c[0x0][0x8d8] ;  /* 0x0002360000077ab9 */ /* 0x000fe20000000800 */
[----:B------:R-:W-:Y:S01]  /*8ed0*/  MOV R4, R16 ;  /* 0x0000001000047202 */ /* 0x000fe20000000f00 */
[----:B------:R-:W2:Y:S01]  /*8ee0*/  S2R R13, SR_CTAID.Y ;  /* 0x00000000000d7919 */ /* 0x000ea20000002600 */
[----:B------:R-:W-:Y:S01]  /*8ef0*/  ISETP.NE.AND.EX P1, PT, RZ, UR5, PT, P1 ;  /* 0x00000005ff007c0c */ /* 0x000fe2000bf25310 */
[----:B------:R-:W-:-:S12]  /*8f00*/  IMAD.MOV.U32 R5, RZ, RZ, R17 ;  /* 0x000000ffff057224 */ /* 0x000fd800078e0011 */
[----:B------:R-:W-:Y:S05]  /*8f10*/  @!P1 BRA `(.L_x_220) ;  /* 0x0000000000289947 */ /* 0x000fea0003800000 */
[----:B------:R-:W-:Y:S02]  /*8f20*/  ULDC UR6, c[0x0][0x8dc] ;  /* 0x0002370000067ab9 */ /* 0x000fe40000000800 */
[----:B------:R-:W-:-:S04]  /*8f30*/  IADD3 R9, P1, R16, UR6, RZ ;  /* 0x0000000610097c10 */ /* 0x000fc8000ff3e0ff */
[----:B------:R-:W-:-:S05]  /*8f40*/  IADD3.X R15, RZ, R17, RZ, P1, !PT ;  /* 0x00000011ff0f7210 */ /* 0x000fca0000ffe4ff */
[----:B------:R-:W-:-:S04]  /*8f50*/  IMAD.WIDE.U32 R6, R15, UR4, RZ ;  /* 0x000000040f067c25 */ /* 0x000fc8000f8e00ff */
[----:B------:R-:W-:-:S04]  /*8f60*/  IMAD.WIDE.U32 R6, P1, R9, UR5, R6 ;  /* 0x0000000509067c25 */ /* 0x000fc8000f820006 */
[----:B------:R-:W-:Y:S01]  /*8f70*/  IMAD.WIDE.U32 R8, R9, UR4, RZ ;  /* 0x0000000409087c25 */ /* 0x000fe2000f8e00ff */
[----:B------:R-:W-:-:S03]  /*8f80*/  MOV R4, R7 ;  /* 0x0000000700047202 */ /* 0x000fc60000000f00 */
[----:B------:R-:W-:Y:S01]  /*8f90*/  IMAD.X R5, RZ, RZ, RZ, P1 ;  /* 0x000000ffff057224 */ /* 0x000fe200008e06ff */
[----:B------:R-:W-:-:S05]  /*8fa0*/  IADD3 RZ, P1, R9, R6, RZ ;  /* 0x0000000609ff7210 */ /* 0x000fca0007f3e0ff */
[----:B------:R-:W-:-:S08]  /*8fb0*/  IMAD.WIDE.U32.X R4, R15, UR5, R4, P1 ;  /* 0x000000050f047c25 */ /* 0x000fd000088e0404 */
.L_x_220:
[--C-:B------:R-:W-:Y:S01]  /*8fc0*/  SHF.R.U64 R8, R4, UR7, R5.reuse ;  /* 0x0000000704087c19 */ /* 0x100fe20008001205 */
[----:B------:R-:W-:Y:S01]  /*8fd0*/  ULDC.64 UR4, c[0x0][0x8c8] ;  /* 0x0002320000047ab9 */ /* 0x000fe20000000a00 */
[----:B------:R-:W-:Y:S01]  /*8fe0*/  SHF.R.U32.HI R4, RZ, UR7, R5 ;  /* 0x00000007ff047c19 */ /* 0x000fe20008011605 */
[----:B------:R-:W3:Y:S01]  /*8ff0*/  LDC R25, c[0x0][0x144] ;  /* 0x00005100ff197b82 */ /* 0x000ee20000000800 */
[----:B------:R-:W-:Y:S01]  /*9000*/  IADD3 R7, P1, RZ, -R8, RZ ;  /* 0x80000008ff077210 */ /* 0x000fe20007f3e0ff */
[----:B------:R-:W-:Y:S01]  /*9010*/  ULDC.64 UR8, c[0x0][0x8e8] ;  /* 0x00023a0000087ab9 */ /* 0x000fe20000000a00 */
[----:B-1----:R-:W-:Y:S01]  /*9020*/  I2FP.F32.U32 R9, R14 ;  /* 0x0000000e00097245 */ /* 0x002fe20000201000 */
[----:B------:R-:W-:Y:S02]  /*9030*/  ULDC UR6, c[0x0][0x8b0] ;  /* 0x00022c0000067ab9 */ /* 0x000fe40000000800 */
[----:B------:R-:W-:Y:S01]  /*9040*/  IMAD.X R4, RZ, RZ, ~R4, P1 ;  /* 0x000000ffff047224 */ /* 0x000fe200008e0e04 */
[----:B------:R-:W-:Y:S01]  /*9050*/  ISETP.NE.U32.AND P1, PT, RZ, UR8, PT ;  /* 0x00000008ff007c0c */ /* 0x000fe2000bf25070 */
[----:B------:R-:W1:Y:S02]  /*9060*/  LDC R20, c[0x0][0x148] ;  /* 0x00005200ff147b82 */ /* 0x000e640000000800 */
[----:B------:R-:W-:Y:S01]  /*9070*/  IMAD R6, R4, UR4, RZ ;  /* 0x0000000404067c24 */ /* 0x000fe2000f8e02ff */
[----:B------:R-:W-:Y:S01]  /*9080*/  ISETP.NE.AND.EX P1, PT, RZ, UR9, PT, P1 ;  /* 0x00000009ff007c0c */ /* 0x000fe2000bf25310 */
[----:B------:R-:W-:Y:S01]  /*9090*/  IMAD.WIDE.U32 R4, R7, UR4, R16 ;  /* 0x0000000407047c25 */ /* 0x000fe2000f8e0010 */
[----:B------:R-:W-:-:S03]  /*90a0*/  ULDC UR4, c[0x0][0x150] ;  /* 0x0000540000047ab9 */ /* 0x000fc60000000800 */
[----:B------:R-:W-:Y:S02]  /*90b0*/  IMAD R7, R7, UR5, R6 ;  /* 0x0000000507077c24 */ /* 0x000fe4000f8e0206 */
[----:B------:R-:W-:Y:S01]  /*90c0*/  FMUL R6, R9, UR4 ;  /* 0x0000000409067c20 */ /* 0x000fe20008400000 */
[----:B------:R-:W-:Y:S01]  /*90d0*/  ULDC UR4, c[0x0][0x8c0] ;  /* 0x0002300000047ab9 */ /* 0x000fe20000000800 */
[----:B------:R-:W-:Y:S01]  /*90e0*/  ULDC UR5, c[0x0][0x154] ;  /* 0x0000550000057ab9 */ /* 0x000fe20000000800 */
[----:B------:R-:W-:-:S03]  /*90f0*/  IADD3 R5, R5, R7, RZ ;  /* 0x0000000705057210 */ /* 0x000fc60007ffe0ff */
[----:B------:R-:W4:Y:S01]  /*9100*/  F2I.U32.TRUNC.NTZ R6, R6 ;  /* 0x0000000600067305 */ /* 0x000f22000020f000 */
[----:B------:R-:W-:Y:S02]  /*9110*/  SHF.R.U64 R9, R4, UR4, R5 ;  /* 0x0000000404097c19 */ /* 0x000fe40008001205 */
[----:B--2---:R-:W-:-:S05]  /*9120*/  I2FP.F32.U32 R4, R13 ;  /* 0x0000000d00047245 */ /* 0x004fca0000201000 */
[----:B------:R-:W-:Y:S01]  /*9130*/  FMUL R21, R4, UR5 ;  /* 0x0000000504157c20 */ /* 0x000fe20008400000 */
[----:B------:R-:W-:Y:S01]  /*9140*/  SHF.R.U32.HI R4, RZ, UR4, R5 ;  /* 0x00000004ff047c19 */ /* 0x000fe20008011605 */
[----:B------:R-:W-:-:S03]  /*9150*/  ULDC UR4, c[0x0][0x900] ;  /* 0x0002400000047ab9 */ /* 0x000fc60000000800 */
[--C-:B------:R-:W-:Y:S01]  /*9160*/  SHF.R.U64 R19, R9, UR6, R4.reuse ;  /* 0x0000000609137c19 */ /* 0x100fe20008001204 */
[----:B------:R-:W2:Y:S01]  /*9170*/  F2I.U32.TRUNC.NTZ R21, R21 ;  /* 0x0000001500157305 */ /* 0x000ea2000020f000 */
[----:B------:R-:W-:Y:S01]  /*9180*/  SHF.R.U32.HI R4, RZ, UR6, R4 ;  /* 0x00000006ff047c19 */ /* 0x000fe20008011604 */
[----:B----4-:R-:W-:-:S03]  /*9190*/  IMAD.MOV R6, RZ, RZ, -R6 ;  /* 0x000000ffff067224 */ /* 0x010fc600078e0a06 */
[----:B------:R-:W-:Y:S01]  /*91a0*/  SHF.R.U32.HI R23, RZ, UR4, R4 ;  /* 0x00000004ff177c19 */ /* 0x000fe20008011604 */
[----:B---3--:R-:W-:Y:S01]  /*91b0*/  IMAD R14, R25, R6, R14 ;  /* 0x00000006190e7224 */ /* 0x008fe200078e020e */
[----:B------:R-:W-:-:S03]  /*91c0*/  SHF.R.U64 R15, R19, UR4, R4 ;  /* 0x00000004130f7c19 */ /* 0x000fc60008001204 */
[----:B------:R-:W-:Y:S01]  /*91d0*/  IMAD.MOV.U32 R5, RZ, RZ, R23 ;  /* 0x000000ffff057224 */ /* 0x000fe200078e0017 */
[----:B------:R-:W-:Y:S01]  /*91e0*/  MOV R4, R15 ;  /* 0x0000000f00047202 */ /* 0x000fe20000000f00 */
[----:B--2---:R-:W-:Y:S06]  /*91f0*/  @!P1 BRA `(.L_x_221) ;  /* 0x0000000000289947 */ /* 0x004fec0003800000 */
[----:B------:R-:W-:Y:S02]  /*9200*/  ULDC UR4, c[0x0][0x8f4] ;  /* 0x00023d0000047ab9 */ /* 0x000fe40000000800 */
[----:B------:R-:W-:-:S04]  /*9210*/  IADD3 R5, P1, R15, UR4, RZ ;  /* 0x000000040f057c10 */ /* 0x000fc8000ff3e0ff */
[----:B------:R-:W-:-:S05]  /*9220*/  IADD3.X R23, RZ, R23, RZ, P1, !PT ;  /* 0x00000017ff177210 */ /* 0x000fca0000ffe4ff */
[----:B------:R-:W-:-:S04]  /*9230*/  IMAD.WIDE.U32 R6, R23, UR8, RZ ;  /* 0x0000000817067c25 */ /* 0x000fc8000f8e00ff */
[----:B------:R-:W-:-:S04]  /*9240*/  IMAD.WIDE.U32 R6, P1, R5, UR9, R6 ;  /* 0x0000000905067c25 */ /* 0x000fc8000f820006 */
[----:B------:R-:W-:Y:S01]  /*9250*/  IMAD.WIDE.U32 R4, R5, UR8, RZ ;  /* 0x0000000805047c25 */ /* 0x000fe2000f8e00ff */
[----:B------:R-:W-:-:S04]  /*9260*/  MOV R4, R7 ;  /* 0x0000000700047202 */ /* 0x000fc80000000f00 */
[----:B------:R-:W-:Y:S01]  /*9270*/  IADD3 RZ, P3, R5, R6, RZ ;  /* 0x0000000605ff7210 */ /* 0x000fe20007f7e0ff */
[----:B------:R-:W-:-:S04]  /*9280*/  IMAD.X R5, RZ, RZ, RZ, P1 ;  /* 0x000000ffff057224 */ /* 0x000fc800008e06ff */
[----:B------:R-:W-:-:S08]  /*9290*/  IMAD.WIDE.U32.X R4, R23, UR9, R4, P3 ;  /* 0x0000000917047c25 */ /* 0x000fd000098e0404 */
.L_x_221:
[----:B------:R-:W-:Y:S01]  /*92a0*/  ISETP.NE.AND P1, PT, R2, 0x1, PT ;  /* 0x000000010200780c */ /* 0x000fe20003f25270 */
[----:B------:R-:W-:Y:S01]  /*92b0*/  ULDC UR4, c[0x0][0x8f0] ;  /* 0x00023c0000047ab9 */ /* 0x000fe20000000800 */
[----:B------:R-:W-:Y:S01]  /*92c0*/  LOP3.LUT R19, R19, UR16, RZ, 0xc0, !PT ;  /* 0x0000001013137c12 */ /* 0x000fe2000f8ec0ff */
[----:B------:R-:W-:Y:S01]  /*92d0*/  IMAD.MOV R21, RZ, RZ, -R21 ;  /* 0x000000ffff157224 */ /* 0x000fe200078e0a15 */
[----:B------:R-:W-:Y:S01]  /*92e0*/  SHF.R.U64 R4, R4, UR4, R5 ;  /* 0x0000000404047c19 */ /* 0x000fe20008001205 */
[----:B------:R-:W-:Y:S01]  /*92f0*/  ULDC UR4, c[0x0][0x8e0] ;  /* 0x0002380000047ab9 */ /* 0x000fe20000000800 */
[----:B------:R-:W-:Y:S01]  /*9300*/  ULDC UR5, c[0x0][0x8b8] ;  /* 0x00022e0000057ab9 */ /* 0x000fe20000000800 */
[----:B------:R-:W-:Y:S01]  /*9310*/  IMAD.MOV.U32 R5, RZ, RZ, 0x1 ;  /* 0x00000001ff057424 */ /* 0x000fe200078e00ff */
[C---:B------:R-:W-:Y:S01]  /*9320*/  IADD3 R6, -R4.reuse, RZ, RZ ;  /* 0x000000ff04067210 */ /* 0x040fe20007ffe1ff */
[----:B------:R-:W-:Y:S01]  /*9330*/  IMAD R19, R4, UR17, R19 ;  /* 0x0000001104137c24 */ /* 0x000fe2000f8e0213 */
[----:B------:R-:W-:-:S03]  /*9340*/  LOP3.LUT R4, R9, UR15, RZ, 0xc0, !PT ;  /* 0x0000000f09047c12 */ /* 0x000fc6000f8ec0ff */
[----:B-1----:R-:W-:Y:S02]  /*9350*/  @P1 IMAD R14, R20, R21, R13 ;  /* 0x00000015140e1224 */ /* 0x002fe400078e020d */
[----:B------:R-:W-:Y:S01]  /*9360*/  IMAD R15, R6, UR4, R15 ;  /* 0x00000004060f7c24 */ /* 0x000fe2000f8e020f */
[----:B------:R-:W-:Y:S01]  /*9370*/  ULDC UR4, c[0x0][0x8a8] ;  /* 0x00022a0000047ab9 */ /* 0x000fe20000000800 */
[----:B------:R-:W-:Y:S01]  /*9380*/  IMAD R14, R19, UR5, R14 ;  /* 0x00000005130e7c24 */ /* 0x000fe2000f8e020e */
[----:B------:R-:W-:Y:S01]  /*9390*/  MOV R6, R8 ;  /* 0x0000000800067202 */ /* 0x000fe20000000f00 */
[--C-:B------:R-:W-:Y:S01]  /*93a0*/  IMAD R15, R15, UR4, R4.reuse ;  /* 0x000000040f0f7c24 */ /* 0x100fe2000f8e0204 */
[----:B------:R-:W-:-:S04]  /*93b0*/  PRMT R4, R5, 0x7610, R4 ;  /* 0x0000761005047816 */ /* 0x000fc80000000004 */
[----:B------:R-:W-:Y:S02]  /*93c0*/  SEL R7, R15, R14, !P1 ;  /* 0x0000000e0f077207 */ /* 0x000fe40004800000 */
[----:B------:R-:W-:-:S07]  /*93d0*/  SEL R13, R14, R15, !P1 ;  /* 0x0000000f0e0d7207 */ /* 0x000fce0004800000 */
.L_x_219:
[----:B------:R-:W-:Y:S05]  /*93e0*/  BSYNC B1 ;  /* 0x0000000000017941 */ /* 0x000fea0003800000 */
.L_x_218:
[----:B------:R-:W-:-:S13]  /*93f0*/  LOP3.LUT P1, RZ, R4, 0xff, RZ, 0xc0, !PT ;  /* 0x000000ff04ff7812 */ /* 0x000fda000782c0ff */
[----:B------:R-:W-:Y:S05]  /*9400*/  @P1 BRA `(.L_x_222) ;  /* 0xfffffff400401947 */ /* 0x000fea000383ffff */
[----:B------:R-:W-:Y:S05]  /*9410*/  BSYNC B0 ;  /* 0x0000000000007941 */ /* 0x000fea0003800000 */
.L_x_210:
[----:B------:R-:W-:-:S03]  /*9420*/  UMOV UR4, 0xffffffff ;  /* 0xffffffff00047882 */ /* 0x000fc60000000000 */
[----:B------:R-:W-:Y:S05]  /*9430*/  BRA.DIV UR4, `(.L_x_223) ;  /* 0x0000000a043c7947 */ /* 0x000fea000b800000 */
[----:B------:R-:W-:-:S13]  /*9440*/  ELECT P6, URZ, PT ;  /* 0x00000000003f782f */ /* 0x000fda00038c0000 */
.L_x_245:
[----:B------:R-:W-:Y:S05]  /*9450*/  @!P6 BRA `(.L_x_11) ;  /* 0x000000040034e947 */ /* 0x000fea0003800000 */
[----:B------:R-:W-:-:S04]  /*9460*/  LOP3.LUT R22, R22, 0x2, RZ, 0xfc, !PT ;  /* 0x0000000216167812 */ /* 0x000fc800078efcff */
[----:B------:R-:W-:-:S13]  /*9470*/  ISETP.NE.AND P0, PT, R22, 0x3, PT ;  /* 0x000000031600780c */ /* 0x000fda0003f05270 */
[----:B------:R-:W-:Y:S05]  /*9480*/  @!P0 BRA `(.L_x_224) ;  /* 0x0000000000048947 */ /* 0x000fea0003800000 */
[----:B------:R-:W-:Y:S01]  /*9490*/  BPT.TRAP 0x1 ;  /* 0x000000040000795c */ /* 0x000fe20000300000 */
.L_x_224:
[----:B------:R-:W1:Y:S01]  /*94a0*/  S2R R5, SR_CgaCtaId ;  /* 0x0000000000057919 */ /* 0x000e620000008800 */
[----:B------:R-:W-:Y:S02]  /*94b0*/  MOV R2, 0x400 ;  /* 0x0000040000027802 */ /* 0x000fe40000000f00 */
[----:B------:R-:W-:Y:S02]  /*94c0*/  SHF.L.U32 R4, R3, 0x1f, RZ ;  /* 0x0000001f03047819 */ /* 0x000fe400000006ff */
[----:B-1----:R-:W-:-:S05]  /*94d0*/  LEA R5, R5, R2, 0x18 ;  /* 0x0000000205057211 */ /* 0x002fca00078ec0ff */
[----:B------:R-:W-:-:S05]  /*94e0*/  VIADD R5, R5, 0x40 ;  /* 0x0000004005057836 */ /* 0x000fca0000000000 */
[C---:B------:R-:W-:Y:S01]  /*94f0*/  LEA R7, R0.reuse, R5, 0x3 ;  /* 0x0000000500077211 */ /* 0x040fe200078e18ff */
[----:B------:R-:W-:-:S03]  /*9500*/  VIADD R0, R0, 0x1 ;  /* 0x0000000100007836 */ /* 0x000fc60000000000 */
[----:B------:R-:W1:Y:S02]  /*9510*/  SYNCS.PHASECHK.TRANS64.TRYWAIT P0, [R7+URZ], R4 ;  /* 0x00000004070075a7 */ /* 0x000e64000800017f */
[----:B------:R-:W-:-:S04]  /*9520*/  ISETP.NE.AND P1, PT, R0, 0x8, PT ;  /* 0x000000080000780c */ /* 0x000fc80003f25270 */
[----:B------:R-:W-:Y:S02]  /*9530*/  SEL R2, RZ, 0x1, P1 ;  /* 0x00000001ff027807 */ /* 0x000fe40000800000 */
[----:B------:R-:W-:Y:S02]  /*9540*/  SEL R0, R0, RZ, P1 ;  /* 0x000000ff00007207 */ /* 0x000fe40000800000 */
[----:B------:R-:W-:Y:S02]  /*9550*/  LOP3.LUT R9, R3, R2, RZ, 0x3c, !PT ;  /* 0x0000000203097212 */ /* 0x000fe400078e3cff */
[----:B------:R-:W-:Y:S02]  /*9560*/  LEA R6, R0, R5, 0x3 ;  /* 0x0000000500067211 */ /* 0x000fe400078e18ff */
[----:B------:R-:W-:Y:S01]  /*9570*/  SHF.L.U32 R3, R9, 0x1f, RZ ;  /* 0x0000001f09037819 */ /* 0x000fe200000006ff */
[----:B-1----:R-:W-:Y:S06]  /*9580*/  @!P0 BRA `(.L_x_225) ;  /* 0x0000000800088947 */ /* 0x002fec0003800000 */
.L_x_246:
[----:B------:R-:W2:Y:S01]  /*9590*/  SYNCS.PHASECHK.TRANS64.TRYWAIT P0, [R6+URZ], R3 ;  /* 0x00000003060075a7 */ /* 0x000ea2000800017f */
[----:B------:R-:W-:-:S05]  /*95a0*/  VIADD R0, R0, 0x1 ;  /* 0x0000000100007836 */ /* 0x000fca0000000000 */
[----:B------:R-:W-:-:S04]  /*95b0*/  ISETP.NE.AND P1, PT, R0, 0x8, PT ;  /* 0x000000080000780c */ /* 0x000fc80003f25270 */
[----:B------:R-:W-:Y:S02]  /*95c0*/  SEL R2, RZ, 0x1, P1 ;  /* 0x00000001ff027807 */ /* 0x000fe40000800000 */
[----:B------:R-:W-:Y:S02]  /*95d0*/  SEL R0, R0, RZ, P1 ;  /* 0x000000ff00007207 */ /* 0x000fe40000800000 */
[----:B------:R-:W-:Y:S02]  /*95e0*/  LOP3.LUT R9, R9, R2, RZ, 0x3c, !PT ;  /* 0x0000000209097212 */ /* 0x000fe400078e3cff */
[----:B-1----:R-:W-:Y:S02]  /*95f0*/  LEA R7, R0, R5, 0x3 ;  /* 0x0000000500077211 */ /* 0x002fe400078e18ff */
[----:B------:R-:W-:Y:S01]  /*9600*/  SHF.L.U32 R4, R9, 0x1f, RZ ;  /* 0x0000001f09047819 */ /* 0x000fe200000006ff */
[----:B--2---:R-:W-:Y:S06]  /*9610*/  @!P0 BRA `(.L_x_226) ;  /* 0x0000000400f88947 */ /* 0x004fec0003800000 */
.L_x_247:
        /* <DEDUP_REMOVED lines=9> */
.L_x_248:
        /* <DEDUP_REMOVED lines=9> */
.L_x_249:
        /* <DEDUP_REMOVED lines=9> */
.L_x_250:
        /* <DEDUP_REMOVED lines=9> */
.L_x_251:
[----:B------:R-:W2:Y:S01]  /*9860*/  SYNCS.PHASECHK.TRANS64.TRYWAIT P0, [R7+URZ], R4 ;  /* 0x00000004070075a7 */ /* 0x000ea2000800017f */
[----:B------:R-:W-:-:S05]  /*9870*/  VIADD R0, R0, 0x1 ;  /* 0x0000000100007836 */ /* 0x000fca0000000000 */
[----:B------:R-:W-:-:S04]  /*9880*/  ISETP.NE.AND P1, PT, R0, 0x8, PT ;  /* 0x000000080000780c */ /* 0x000fc80003f25270 */
[----:B------:R-:W-:Y:S02]  /*9890*/  SEL R2, RZ, 0x1, P1 ;  /* 0x00000001ff027807 */ /* 0x000fe40000800000 */
[----:B------:R-:W-:Y:S02]  /*98a0*/  SEL R0, R0, RZ, P1 ;  /* 0x000000ff00007207 */ /* 0x000fe40000800000 */
[----:B------:R-:W-:Y:S01]  /*98b0*/  LOP3.LUT R2, R9, R2, RZ, 0x3c, !PT ;  /* 0x0000000209027212 */ /* 0x000fe200078e3cff */
[----:B--2---:R-:W-:Y:S06]  /*98c0*/  @!P0 BRA `(.L_x_231) ;  /* 0x0000000400b08947 */ /* 0x004fec0003800000 */
.L_x_252:
[----:B------:R-:W-:Y:S02]  /*98d0*/  LEA R5, R0, R5, 0x3 ;  /* 0x0000000500057211 */ /* 0x000fe400078e18ff */
[----:B------:R-:W-:-:S07]  /*98e0*/  SHF.L.U32 R0, R2, 0x1f, RZ ;  /* 0x0000001f02007819 */ /* 0x000fce00000006ff */
.L_x_232:
[----:B---3--:R3:W4:Y:S02]  /*98f0*/  SYNCS.PHASECHK.TRANS64.TRYWAIT P0, [R5+URZ], R0 ;  /* 0x00000000050075a7 */ /* 0x008724000800017f */
[----:B----4-:R-:W-:Y:S05]  /*9900*/  @!P0 NANOSLEEP.SYNCS 0x989680 ;  /* 0x009896800000895d */ /* 0x010fea0003900000 */
[----:B------:R-:W4:Y:S02]  /*9910*/  @!P0 SYNCS.PHASECHK.TRANS64 P0, [R5+URZ], R0 ;  /* 0x00000000050085a7 */ /* 0x000f24000800007f */
[----:B----4-:R-:W-:Y:S05]  /*9920*/  @!P0 BRA `(.L_x_232) ;  /* 0xfffffffc00f08947 */ /* 0x010fea000383ffff */
.L_x_11:
[----:B------:R-:W-:Y:S05]  /*9930*/  BSYNC B6 ;  /* 0x0000000000067941 */ /* 0x000fea0003800000 */
.L_x_9:
[----:B------:R-:W-:Y:S05]  /*9940*/  EXIT ;  /* 0x000000000000794d */ /* 0x000fea0003800000 */
.L_x_24:
[----:B----4-:R4:W1:Y:S02]  /*9950*/  SYNCS.PHASECHK.TRANS64.TRYWAIT P1, [R3+URZ], R0 ;  /* 0x00000000030075a7 */ /* 0x010864000802017f */
[----:B-1----:R-:W-:Y:S05]  /*9960*/  @!P1 NANOSLEEP.SYNCS 0x989680 ;  /* 0x009896800000995d */ /* 0x002fea0003900000 */
[----:B------:R-:W1:Y:S02]  /*9970*/  @!P1 SYNCS.PHASECHK.TRANS64 P1, [R3+URZ], R0 ;  /* 0x00000000030095a7 */ /* 0x000e64000802007f */
[----:B-1----:R-:W-:Y:S05]  /*9980*/  @!P1 BRA `(.L_x_24) ;  /* 0xfffffffc00f09947 */ /* 0x002fea000383ffff */
[----:B------:R-:W-:Y:S05]  /*9990*/  BRA `(.L_x_23) ;  /* 0xffffff7c00807947 */ /* 0x000fea000383ffff */
.L_x_29:
[----:B---3--:R-:W-:-:S04]  /*99a0*/  IMAD.U32 R4, RZ, RZ, UR4 ;  /* 0x00000004ff047e24 */ /* 0x008fc8000f8e00ff */
[----:B------:R3:W4:Y:S03]  /*99b0*/  SYNCS.PHASECHK.TRANS64.TRYWAIT P1, [R4+URZ], R3 ;  /* 0x00000003040075a7 */ /* 0x000726000802017f */
[----:B----4-:R-:W-:Y:S05]  /*99c0*/  @!P1 NANOSLEEP.SYNCS 0x989680 ;  /* 0x009896800000995d */ /* 0x010fea0003900000 */
[----:B------:R-:W4:Y:S02]  /*99d0*/  @!P1 SYNCS.PHASECHK.TRANS64 P1, [R4+URZ], R3 ;  /* 0x00000003040095a7 */ /* 0x000f24000802007f */
[----:B----4-:R-:W-:Y:S05]  /*99e0*/  @!P1 BRA `(.L_x_29) ;  /* 0xfffffffc00ec9947 */ /* 0x010fea000383ffff */
[----:B------:R-:W-:Y:S05]  /*99f0*/  BRA `(.L_x_28) ;  /* 0xffffff8000547947 */ /* 0x000fea000383ffff */
.L_x_50:
[----:B---3--:R3:W4:Y:S02]  /*9a00*/  SYNCS.PHASECHK.TRANS64.TRYWAIT P2, [R3+URZ+0x80], R0 ;  /* 0x00008000030075a7 */ /* 0x008724000804017f */
[----:B----4-:R-:W-:Y:S05]  /*9a10*/  @!P2 NANOSLEEP.SYNCS 0x989680 ;  /* 0x009896800000a95d */ /* 0x010fea0003900000 */
[----:B------:R-:W4:Y:S02]  /*9a20*/  @!P2 SYNCS.PHASECHK.TRANS64 P2, [R3+URZ+0x80], R0 ;  /* 0x000080000300a5a7 */ /* 0x000f24000804007f */
[----:B----4-:R-:W-:Y:S05]  /*9a30*/  @!P2 BRA `(.L_x_50) ;  /* 0xfffffffc00f0a947 */ /* 0x010fea000383ffff */
[----:B------:R-:W-:Y:S05]  /*9a40*/  BRA `(.L_x_233) ;  /* 0xffffff8c001c7947 */ /* 0x000fea000383ffff */
.L_x_112:
[----:B-1----:R1:W2:Y:S02]  /*9a50*/  SYNCS.PHASECHK.TRANS64.TRYWAIT P2, [R21+URZ+0x80], R12 ;  /* 0x0000800c150075a7 */ /* 0x0022a4000804017f */
[----:B--2---:R-:W-:Y:S05]  /*9a60*/  @!P2 NANOSLEEP.SYNCS 0x989680 ;  /* 0x009896800000a95d */ /* 0x004fea0003900000 */
[----:B------:R-:W2:Y:S02]  /*9a70*/  @!P2 SYNCS.PHASECHK.TRANS64 P2, [R21+URZ+0x80], R12 ;  /* 0x0000800c1500a5a7 */ /* 0x000ea4000804007f */
[----:B--2---:R-:W-:Y:S05]  /*9a80*/  @!P2 BRA `(.L_x_112) ;  /* 0xfffffffc00f0a947 */ /* 0x004fea000383ffff */
[----:B------:R-:W-:Y:S05]  /*9a90*/  BRA `(.L_x_234) ;  /* 0xffffffac009c7947 */ /* 0x000fea000383ffff */
.L_x_180:
[----:B-1----:R-:W-:-:S04]  /*9aa0*/  MOV R3, UR4 ;  /* 0x0000000400037c02 */ /* 0x002fc80008000f00 */
[----:B------:R1:W2:Y:S03]  /*9ab0*/  SYNCS.PHASECHK.TRANS64.TRYWAIT P0, [R3+URZ+0xb8], R0 ;  /* 0x0000b800030075a7 */ /* 0x0002a6000800017f */
[----:B--2---:R-:W-:Y:S05]  /*9ac0*/  @!P0 NANOSLEEP.SYNCS 0x989680 ;  /* 0x009896800000895d */ /* 0x004fea0003900000 */
[----:B------:R-:W2:Y:S02]  /*9ad0*/  @!P0 SYNCS.PHASECHK.TRANS64 P0, [R3+URZ+0xb8], R0 ;  /* 0x0000b800030085a7 */ /* 0x000ea4000800007f */
[----:B--2---:R-:W-:Y:S05]  /*9ae0*/  @!P0 BRA `(.L_x_180) ;  /* 0xfffffffc00ec8947 */ /* 0x004fea000383ffff */
[----:B------:R-:W-:Y:S05]  /*9af0*/  BRA `(.L_x_179) ;  /* 0xffffffd800f07947 */ /* 0x000fea000383ffff */
.L_x_189:
[----:B-1----:R-:W-:-:S04]  /*9b00*/  IMAD.U32 R5, RZ, RZ, UR5 ;  /* 0x00000005ff057e24 */ /* 0x002fc8000f8e00ff */
[----:B------:R1:W2:Y:S03]  /*9b10*/  SYNCS.PHASECHK.TRANS64.TRYWAIT P1, [R5+URZ+0x98], R4 ;  /* 0x00009804050075a7 */ /* 0x0002a6000802017f */
[----:B--2---:R-:W-:Y:S05]  /*9b20*/  @!P1 NANOSLEEP.SYNCS 0x989680 ;  /* 0x009896800000995d */ /* 0x004fea0003900000 */
[----:B------:R-:W2:Y:S02]  /*9b30*/  @!P1 SYNCS.PHASECHK.TRANS64 P1, [R5+URZ+0x98], R4 ;  /* 0x00009804050095a7 */ /* 0x000ea4000802007f */
[----:B--2---:R-:W-:Y:S05]  /*9b40*/  @!P1 BRA `(.L_x_189) ;  /* 0xfffffffc00ec9947 */ /* 0x004fea000383ffff */
[----:B------:R-:W-:Y:S05]  /*9b50*/  BRA `(.L_x_235) ;  /* 0xffffffdc00e87947 */ /* 0x000fea000383ffff */
.L_x_195:
[----:B-1----:R-:W-:-:S04]  /*9b60*/  MOV R5, UR4 ;  /* 0x0000000400057c02 */ /* 0x002fc80008000f00 */
[----:B------:R1:W2:Y:S03]  /*9b70*/  SYNCS.PHASECHK.TRANS64.TRYWAIT P1, [R5+URZ+0x98], R4 ;  /* 0x00009804050075a7 */ /* 0x0002a6000802017f */
[----:B--2---:R-:W-:Y:S05]  /*9b80*/  @!P1 NANOSLEEP.SYNCS 0x989680 ;  /* 0x009896800000995d */ /* 0x004fea0003900000 */
[----:B------:R-:W2:Y:S02]  /*9b90*/  @!P1 SYNCS.PHASECHK.TRANS64 P1, [R5+URZ+0x98], R4 ;  /* 0x00009804050095a7 */ /* 0x000ea4000802007f */
[----:B--2---:R-:W-:Y:S05]  /*9ba0*/  @!P1 BRA `(.L_x_195) ;  /* 0xfffffffc00ec9947 */ /* 0x004fea000383ffff */
[----:B------:R-:W-:Y:S05]  /*9bb0*/  BRA `(.L_x_236) ;  /* 0xffffffe000507947 */ /* 0x000fea000383ffff */
.L_x_205:
[----:B-1----:R1:W3:Y:S02]  /*9bc0*/  SYNCS.PHASECHK.TRANS64.TRYWAIT P0, [R3+URZ+0x98], R0 ;  /* 0x00009800030075a7 */ /* 0x0022e4000800017f */
[----:B---3--:R-:W-:Y:S05]  /*9bd0*/  @!P0 NANOSLEEP.SYNCS 0x989680 ;  /* 0x009896800000895d */ /* 0x008fea0003900000 */
[----:B------:R-:W3:Y:S02]  /*9be0*/  @!P0 SYNCS.PHASECHK.TRANS64 P0, [R3+URZ+0x98], R0 ;  /* 0x00009800030085a7 */ /* 0x000ee4000800007f */
[----:B---3--:R-:W-:Y:S05]  /*9bf0*/  @!P0 BRA `(.L_x_205) ;  /* 0xfffffffc00f08947 */ /* 0x008fea000383ffff */
[----:B------:R-:W-:Y:S05]  /*9c00*/  BRA `(.L_x_237) ;  /* 0xffffffe800687947 */ /* 0x000fea000383ffff */
.L_x_207:
[----:B-1----:R1:W2:Y:S02]  /*9c10*/  SYNCS.PHASECHK.TRANS64.TRYWAIT P0, [R5+URZ+0x98], R0 ;  /* 0x00009800050075a7 */ /* 0x0022a4000800017f */
[----:B--2---:R-:W-:Y:S05]  /*9c20*/  @!P0 NANOSLEEP.SYNCS 0x989680 ;  /* 0x009896800000895d */ /* 0x004fea0003900000 */
[----:B------:R-:W2:Y:S02]  /*9c30*/  @!P0 SYNCS.PHASECHK.TRANS64 P0, [R5+URZ+0x98], R0 ;  /* 0x00009800050085a7 */ /* 0x000ea4000800007f */
[----:B--2---:R-:W-:Y:S05]  /*9c40*/  @!P0 BRA `(.L_x_207) ;  /* 0xfffffffc00f08947 */ /* 0x004fea000383ffff */
[----:B------:R-:W-:Y:S05]  /*9c50*/  BRA `(.L_x_238) ;  /* 0xffffffe800887947 */ /* 0x000fea000383ffff */
.L_x_211:
[----:B------:R-:W-:Y:S01]  /*9c60*/  BSSY B1, `(.L_x_239) ;  /* 0x0000006000017945 */ /* 0x000fe20003800000 */
[----:B------:R-:W-:-:S07]  /*9c70*/  IMAD.MOV.U32 R15, RZ, RZ, -0x1 ;  /* 0xffffffffff0f7424 */ /* 0x000fce00078e00ff */
[----:B------:R-:W-:Y:S05]  /*9c80*/  WARPSYNC.COLLECTIVE R15, `(.L_x_240) ;  /* 0x000000000f0c7348 */ /* 0x000fea0003c00000 */
[----:B------:R-:W-:Y:S02]  /*9c90*/  ELECT P6, UR62, PT ;  /* 0x00000000003e782f */ /* 0x000fe400038c0000 */
[----:B------:R-:W-:Y:S01]  /*9ca0*/  MOV R14, UR62 ;  /* 0x0000003e000e7c02 */ /* 0x000fe20008000f00 */
[----:B------:R-:W-:Y:S10]  /*9cb0*/  ENDCOLLECTIVE ;  /* 0x000000000000791b */ /* 0x000ff40003800000 */
.L_x_240:
[----:B------:R-:W-:Y:S05]  /*9cc0*/  BSYNC B1 ;  /* 0x0000000000017941 */ /* 0x000fea0003800000 */
.L_x_239:
[----:B------:R-:W-:Y:S05]  /*9cd0*/  BRA `(.L_x_241) ;  /* 0xffffffec00187947 */ /* 0x000fea000383ffff */
.L_x_214:
[----:B--2---:R2:W3:Y:S02]  /*9ce0*/  SYNCS.PHASECHK.TRANS64.TRYWAIT P1, [R15+URZ+0x40], R8 ;  /* 0x000040080f0075a7 */ /* 0x0044e4000802017f */
[----:B---3--:R-:W-:Y:S05]  /*9cf0*/  @!P1 NANOSLEEP.SYNCS 0x989680 ;  /* 0x009896800000995d */ /* 0x008fea0003900000 */
[----:B------:R-:W3:Y:S02]  /*9d00*/  @!P1 SYNCS.PHASECHK.TRANS64 P1, [R15+URZ+0x40], R8 ;  /* 0x000040080f0095a7 */ /* 0x000ee4000802007f */
[----:B---3--:R-:W-:Y:S05]  /*9d10*/  @!P1 BRA `(.L_x_214) ;  /* 0xfffffffc00f09947 */ /* 0x008fea000383ffff */
[----:B------:R-:W-:Y:S05]  /*9d20*/  BRA `(.L_x_242) ;  /* 0xffffffec004c7947 */ /* 0x000fea000383ffff */
.L_x_223:
[----:B------:R-:W-:Y:S01]  /*9d30*/  BSSY B0, `(.L_x_243) ;  /* 0x0000006000007945 */ /* 0x000fe20003800000 */
[----:B------:R-:W-:-:S07]  /*9d40*/  MOV R15, 0xffffffff ;  /* 0xffffffff000f7802 */ /* 0x000fce0000000f00 */
[----:B------:R-:W-:Y:S05]  /*9d50*/  WARPSYNC.COLLECTIVE R15, `(.L_x_244) ;  /* 0x000000000f0c7348 */ /* 0x000fea0003c00000 */
[----:B------:R-:W-:Y:S02]  /*9d60*/  ELECT P6, UR62, PT ;  /* 0x00000000003e782f */ /* 0x000fe400038c0000 */
[----:B------:R-:W-:Y:S01]  /*9d70*/  MOV R14, UR62 ;  /* 0x0000003e000e7c02 */ /* 0x000fe20008000f00 */
[----:B------:R-:W-:Y:S10]  /*9d80*/  ENDCOLLECTIVE ;  /* 0x000000000000791b */ /* 0x000ff40003800000 */
.L_x_244:
[----:B------:R-:W-:Y:S05]  /*9d90*/  BSYNC B0 ;  /* 0x0000000000007941 */ /* 0x000fea0003800000 */
.L_x_243:
[----:B------:R-:W-:Y:S05]  /*9da0*/  BRA `(.L_x_245) ;  /* 0xfffffff400a87947 */ /* 0x000fea000383ffff */
.L_x_225:
[----:B-1----:R1:W2:Y:S02]  /*9db0*/  SYNCS.PHASECHK.TRANS64.TRYWAIT P0, [R7+URZ], R4 ;  /* 0x00000004070075a7 */ /* 0x0022a4000800017f */
[----:B--2---:R-:W-:Y:S05]  /*9dc0*/  @!P0 NANOSLEEP.SYNCS 0x989680 ;  /* 0x009896800000895d */ /* 0x004fea0003900000 */
[----:B------:R-:W2:Y:S02]  /*9dd0*/  @!P0 SYNCS.PHASECHK.TRANS64 P0, [R7+URZ], R4 ;  /* 0x00000004070085a7 */ /* 0x000ea4000800007f */
[----:B--2---:R-:W-:Y:S05]  /*9de0*/  @!P0 BRA `(.L_x_225) ;  /* 0xfffffffc00f08947 */ /* 0x004fea000383ffff */
[----:B------:R-:W-:Y:S05]  /*9df0*/  BRA `(.L_x_246) ;  /* 0xfffffff400e47947 */ /* 0x000fea000383ffff */
.L_x_226:
[----:B-1----:R1:W2:Y:S02]  /*9e00*/  SYNCS.PHASECHK.TRANS64.TRYWAIT P0, [R6+URZ], R3 ;  /* 0x00000003060075a7 */ /* 0x0022a4000800017f */
[----:B--2---:R-:W-:Y:S05]  /*9e10*/  @!P0 NANOSLEEP.SYNCS 0x989680 ;  /* 0x009896800000895d */ /* 0x004fea0003900000 */
[----:B------:R-:W2:Y:S02]  /*9e20*/  @!P0 SYNCS.PHASECHK.TRANS64 P0, [R6+URZ], R3 ;  /* 0x00000003060085a7 */ /* 0x000ea4000800007f */
[----:B--2---:R-:W-:Y:S05]  /*9e30*/  @!P0 BRA `(.L_x_226) ;  /* 0xfffffffc00f08947 */ /* 0x004fea000383ffff */
[----:B------:R-:W-:Y:S05]  /*9e40*/  BRA `(.L_x_247) ;  /* 0xfffffff400f47947 */ /* 0x000fea000383ffff */
.L_x_227:
[----:B-1----:R1:W2:Y:S02]  /*9e50*/  SYNCS.PHASECHK.TRANS64.TRYWAIT P0, [R7+URZ], R4 ;  /* 0x00000004070075a7 */ /* 0x0022a4000800017f */
[----:B--2---:R-:W-:Y:S05]  /*9e60*/  @!P0 NANOSLEEP.SYNCS 0x989680 ;  /* 0x009896800000895d */ /* 0x004fea0003900000 */
[----:B------:R-:W2:Y:S02]  /*9e70*/  @!P0 SYNCS.PHASECHK.TRANS64 P0, [R7+URZ], R4 ;  /* 0x00000004070085a7 */ /* 0x000ea4000800007f */
[----:B--2---:R-:W-:Y:S05]  /*9e80*/  @!P0 BRA `(.L_x_227) ;  /* 0xfffffffc00f08947 */ /* 0x004fea000383ffff */
[----:B------:R-:W-:Y:S05]  /*9e90*/  BRA `(.L_x_248) ;  /* 0xfffffff800047947 */ /* 0x000fea000383ffff */
.L_x_228:
[----:B-1----:R1:W2:Y:S02]  /*9ea0*/  SYNCS.PHASECHK.TRANS64.TRYWAIT P0, [R6+URZ], R3 ;  /* 0x00000003060075a7 */ /* 0x0022a4000800017f */
[----:B--2---:R-:W-:Y:S05]  /*9eb0*/  @!P0 NANOSLEEP.SYNCS 0x989680 ;  /* 0x009896800000895d */ /* 0x004fea0003900000 */
[----:B------:R-:W2:Y:S02]  /*9ec0*/  @!P0 SYNCS.PHASECHK.TRANS64 P0, [R6+URZ], R3 ;  /* 0x00000003060085a7 */ /* 0x000ea4000800007f */
[----:B--2---:R-:W-:Y:S05]  /*9ed0*/  @!P0 BRA `(.L_x_228) ;  /* 0xfffffffc00f08947 */ /* 0x004fea000383ffff */
[----:B------:R-:W-:Y:S05]  /*9ee0*/  BRA `(.L_x_249) ;  /* 0xfffffff800147947 */ /* 0x000fea000383ffff */
.L_x_229:
[----:B-1----:R1:W2:Y:S02]  /*9ef0*/  SYNCS.PHASECHK.TRANS64.TRYWAIT P0, [R7+URZ], R4 ;  /* 0x00000004070075a7 */ /* 0x0022a4000800017f */
[----:B--2---:R-:W-:Y:S05]  /*9f00*/  @!P0 NANOSLEEP.SYNCS 0x989680 ;  /* 0x009896800000895d */ /* 0x004fea0003900000 */
[----:B------:R-:W2:Y:S02]  /*9f10*/  @!P0 SYNCS.PHASECHK.TRANS64 P0, [R7+URZ], R4 ;  /* 0x00000004070085a7 */ /* 0x000ea4000800007f */
[----:B--2---:R-:W-:Y:S05]  /*9f20*/  @!P0 BRA `(.L_x_229) ;  /* 0xfffffffc00f08947 */ /* 0x004fea000383ffff */
[----:B------:R-:W-:Y:S05]  /*9f30*/  BRA `(.L_x_250) ;  /* 0xfffffff800247947 */ /* 0x000fea000383ffff */
.L_x_230:
[----:B-1----:R1:W2:Y:S02]  /*9f40*/  SYNCS.PHASECHK.TRANS64.TRYWAIT P0, [R6+URZ], R3 ;  /* 0x00000003060075a7 */ /* 0x0022a4000800017f */
[----:B--2---:R-:W-:Y:S05]  /*9f50*/  @!P0 NANOSLEEP.SYNCS 0x989680 ;  /* 0x009896800000895d */ /* 0x004fea0003900000 */
[----:B------:R-:W2:Y:S02]  /*9f60*/  @!P0 SYNCS.PHASECHK.TRANS64 P0, [R6+URZ], R3 ;  /* 0x00000003060085a7 */ /* 0x000ea4000800007f */
[----:B--2---:R-:W-:Y:S05]  /*9f70*/  @!P0 BRA `(.L_x_230) ;  /* 0xfffffffc00f08947 */ /* 0x004fea000383ffff */
[----:B------:R-:W-:Y:S05]  /*9f80*/  BRA `(.L_x_251) ;  /* 0xfffffff800347947 */ /* 0x000fea000383ffff */
.L_x_231:
[----:B--2---:R2:W3:Y:S02]  /*9f90*/  SYNCS.PHASECHK.TRANS64.TRYWAIT P0, [R7+URZ], R4 ;  /* 0x00000004070075a7 */ /* 0x0044e4000800017f */
[----:B---3--:R-:W-:Y:S05]  /*9fa0*/  @!P0 NANOSLEEP.SYNCS 0x989680 ;  /* 0x009896800000895d */ /* 0x008fea0003900000 */
[----:B------:R-:W3:Y:S02]  /*9fb0*/  @!P0 SYNCS.PHASECHK.TRANS64 P0, [R7+URZ], R4 ;  /* 0x00000004070085a7 */ /* 0x000ee4000800007f */
[----:B---3--:R-:W-:Y:S05]  /*9fc0*/  @!P0 BRA `(.L_x_231) ;  /* 0xfffffffc00f08947 */ /* 0x008fea000383ffff */
[----:B------:R-:W-:Y:S05]  /*9fd0*/  BRA `(.L_x_252) ;  /* 0xfffffff8003c7947 */ /* 0x000fea000383ffff */
        .weak           $__internal_0_$__cuda_sm20_rcp_rn_f32_slowpath
        .type           $__internal_0_$__cuda_sm20_rcp_rn_f32_slowpath,@function
        .size           $__internal_0_$__cuda_sm20_rcp_rn_f32_slowpath,(.L_x_258 - $__internal_0_$__cuda_sm20_rcp_rn_f32_slowpath)
$__internal_0_$__cuda_sm20_rcp_rn_f32_slowpath:
[----:B------:R-:W-:Y:S01]  /*9fe0*/  IMAD.SHL.U32 R0, R3, 0x2, RZ ;  /* 0x0000000203007824 */ /* 0x000fe200078e00ff */
[----:B------:R-:W-:Y:S04]  /*9ff0*/  BSSY B0, `(.L_x_253) ;  /* 0x0000030000007945 */ /* 0x000fe80003800000 */
[----:B------:R-:W-:-:S04]  /*a000*/  SHF.R.U32.HI R65, RZ, 0x18, R0 ;  /* 0x00000018ff417819 */ /* 0x000fc80000011600 */
[----:B------:R-:W-:-:S13]  /*a010*/  ISETP.NE.U32.AND P2, PT, R65, RZ, PT ;  /* 0x000000ff4100720c */ /* 0x000fda0003f45070 */
[----:B------:R-:W-:Y:S05]  /*a020*/  @P2 BRA `(.L_x_254) ;  /* 0x0000000000282947 */ /* 0x000fea0003800000 */
[----:B------:R-:W-:-:S04]  /*a030*/  SHF.L.U32 R0, R3, 0x1, RZ ;  /* 0x0000000103007819 */ /* 0x000fc800000006ff */
[----:B------:R-:W-:-:S13]  /*a040*/  ISETP.NE.AND P2, PT, R0, RZ, PT ;  /* 0x000000ff0000720c */ /* 0x000fda0003f45270 */
[----:B------:R-:W-:Y:S01]  /*a050*/  @P2 FFMA R21, R3, 1.84467440737095516160e+19, RZ ;  /* 0x5f80000003152823 */ /* 0x000fe200000000ff */
[----:B------:R-:W-:Y:S08]  /*a060*/  @!P2 MUFU.RCP R20, R3 ;  /* 0x000000030014a308 */ /* 0x000ff00000001000 */
[----:B------:R-:W1:Y:S02]  /*a070*/  @P2 MUFU.RCP R0, R21 ;  /* 0x0000001500002308 */ /* 0x000e640000001000 */
[----:B-1----:R-:W-:-:S04]  /*a080*/  @P2 FFMA R36, R21, R0, -1 ;  /* 0xbf80000015242423 */ /* 0x002fc80000000000 */
[----:B------:R-:W-:-:S04]  /*a090*/  @P2 FADD.FTZ R37, -R36, -RZ ;  /* 0x800000ff24252221 */ /* 0x000fc80000010100 */
[----:B------:R-:W-:-:S04]  /*a0a0*/  @P2 FFMA R0, R0, R37, R0 ;  /* 0x0000002500002223 */ /* 0x000fc80000000000 */
[----:B------:R-:W-:Y:S01]  /*a0b0*/  @P2 FFMA R20, R0, 1.84467440737095516160e+19, RZ ;  /* 0x5f80000000142823 */ /* 0x000fe200000000ff */
[----:B------:R-:W-:Y:S06]  /*a0c0*/  BRA `(.L_x_255) ;  /* 0x0000000000887947 */ /* 0x000fec0003800000 */
.L_x_254:
[----:B------:R-:W-:-:S05]  /*a0d0*/  VIADD R74, R65, 0xffffff03 ;  /* 0xffffff03414a7836 */ /* 0x000fca0000000000 */
[----:B------:R-:W-:-:S13]  /*a0e0*/  ISETP.GT.U32.AND P2, PT, R74, 0x1, PT ;  /* 0x000000014a00780c */ /* 0x000fda0003f44070 */
[----:B------:R-:W-:Y:S05]  /*a0f0*/  @P2 BRA `(.L_x_256) ;  /* 0x0000000000782947 */ /* 0x000fea0003800000 */
[----:B------:R-:W-:Y:S02]  /*a100*/  LOP3.LUT R0, R3, 0x7fffff, RZ, 0xc0, !PT ;  /* 0x007fffff03007812 */ /* 0x000fe400078ec0ff */
[----:B------:R-:W-:Y:S02]  /*a110*/  MOV R37, 0x3 ;  /* 0x0000000300257802 */ /* 0x000fe40000000f00 */
[----:B------:R-:W-:Y:S02]  /*a120*/  LOP3.LUT R0, R0, 0x3f800000, RZ, 0xfc, !PT ;  /* 0x3f80000000007812 */ /* 0x000fe400078efcff */
[----:B------:R-:W-:Y:S02]  /*a130*/  SHF.L.U32 R37, R37, R74, RZ ;  /* 0x0000004a25257219 */ /* 0x000fe400000006ff */
[----:B------:R-:W1:Y:S02]  /*a140*/  MUFU.RCP R21, R0 ;  /* 0x0000000000157308 */ /* 0x000e640000001000 */
[----:B-1----:R-:W-:-:S04]  /*a150*/  FFMA R20, R0, R21, -1 ;  /* 0xbf80000000147423 */ /* 0x002fc80000000015 */
[----:B------:R-:W-:-:S04]  /*a160*/  FADD.FTZ R20, -R20, -RZ ;  /* 0x800000ff14147221 */ /* 0x000fc80000010100 */
[CCC-:B------:R-:W-:Y:S01]  /*a170*/  FFMA.RM R36, R21.reuse, R20.reuse, R21.reuse ;  /* 0x0000001415247223 */ /* 0x1c0fe20000004015 */
[----:B------:R-:W-:-:S04]  /*a180*/  FFMA.RP R21, R21, R20, R21 ;  /* 0x0000001415157223 */ /* 0x000fc80000008015 */
[C---:B------:R-:W-:Y:S02]  /*a190*/  LOP3.LUT R20, R36.reuse, 0x7fffff, RZ, 0xc0, !PT ;  /* 0x007fffff24147812 */ /* 0x040fe400078ec0ff */
[----:B------:R-:W-:Y:S02]  /*a1a0*/  FSETP.NEU.FTZ.AND P2, PT, R36, R21, PT ;  /* 0x000000152400720b */ /* 0x000fe40003f5d000 */
[----:B------:R-:W-:Y:S02]  /*a1b0*/  LOP3.LUT R20, R20, 0x800000, RZ, 0xfc, !PT ;  /* 0x0080000014147812 */ /* 0x000fe400078efcff */
[----:B------:R-:W-:Y:S02]  /*a1c0*/  SEL R21, RZ, 0xffffffff, !P2 ;  /* 0xffffffffff157807 */ /* 0x000fe40005000000 */
[----:B------:R-:W-:-:S03]  /*a1d0*/  LOP3.LUT R37, R37, R20, RZ, 0xc0, !PT ;  /* 0x0000001425257212 */ /* 0x000fc600078ec0ff */
[----:B------:R-:W-:Y:S01]  /*a1e0*/  IMAD.MOV R21, RZ, RZ, -R21 ;  /* 0x000000ffff157224 */ /* 0x000fe200078e0a15 */
[----:B------:R-:W-:-:S04]  /*a1f0*/  SHF.R.U32.HI R37, RZ, R74, R37 ;  /* 0x0000004aff257219 */ /* 0x000fc80000011625 */
[--C-:B------:R-:W-:Y:S01]  /*a200*/  LOP3.LUT P3, RZ, R21, R74, R20.reuse, 0xf8, !PT ;  /* 0x0000004a15ff7212 */ /* 0x100fe2000786f814 */
[----:B------:R-:W-:Y:S01]  /*a210*/  VIADD R21, R65, 0xffffff04 ;  /* 0xffffff0441157836 */ /* 0x000fe20000000000 */
[C---:B------:R-:W-:Y:S02]  /*a220*/  LOP3.LUT P2, RZ, R37.reuse, 0x1, RZ, 0xc0, !PT ;  /* 0x0000000125ff7812 */ /* 0x040fe4000784c0ff */
[----:B------:R-:W-:Y:S02]  /*a230*/  LOP3.LUT P4, RZ, R37, 0x2, RZ, 0xc0, !PT ;  /* 0x0000000225ff7812 */ /* 0x000fe4000788c0ff */
[----:B------:R-:W-:Y:S02]  /*a240*/  SHF.R.U32.HI R20, RZ, R21, R20 ;  /* 0x00000015ff147219 */ /* 0x000fe40000011614 */
[----:B------:R-:W-:Y:S02]  /*a250*/  PLOP3.LUT P2, PT, P2, P3, P4, 0xe0, 0x0 ;  /* 0x000000000000781c */ /* 0x000fe40001747c40 */
[----:B------:R-:W-:-:S02]  /*a260*/  LOP3.LUT P3, RZ, R3, 0x7fffff, RZ, 0xc0, !PT ;  /* 0x007fffff03ff7812 */ /* 0x000fc4000786c0ff */
[----:B------:R-:W-:-:S04]  /*a270*/  SEL R0, RZ, 0x1, !P2 ;  /* 0x00000001ff007807 */ /* 0x000fc80005000000 */
[----:B------:R-:W-:-:S04]  /*a280*/  IADD3 R0, -R0, RZ, RZ ;  /* 0x000000ff00007210 */ /* 0x000fc80007ffe1ff */
[----:B------:R-:W-:-:S13]  /*a290*/  ISETP.GE.AND P2, PT, R0, RZ, PT ;  /* 0x000000ff0000720c */ /* 0x000fda0003f46270 */
[----:B------:R-:W-:-:S05]  /*a2a0*/  @!P2 IADD3 R20, R20, 0x1, RZ ;  /* 0x000000011414a810 */ /* 0x000fca0007ffe0ff */
[----:B------:R-:W-:-:S05]  /*a2b0*/  @!P3 IMAD.SHL.U32 R20, R20, 0x2, RZ ;  /* 0x000000021414b824 */ /* 0x000fca00078e00ff */
[----:B------:R-:W-:Y:S01]  /*a2c0*/  LOP3.LUT R20, R20, 0x80000000, R3, 0xf8, !PT ;  /* 0x8000000014147812 */ /* 0x000fe200078ef803 */
[----:B------:R-:W-:Y:S06]  /*a2d0*/  BRA `(.L_x_255) ;  /* 0x0000000000047947 */ /* 0x000fec0003800000 */
.L_x_256:
[----:B------:R1:W2:Y:S02]  /*a2e0*/  MUFU.RCP R20, R3 ;  /* 0x0000000300147308 */ /* 0x0002a40000001000 */
.L_x_255:
[----:B------:R-:W-:Y:S05]  /*a2f0*/  BSYNC B0 ;  /* 0x0000000000007941 */ /* 0x000fea0003800000 */
.L_x_253:
[----:B--2---:R-:W-:Y:S01]  /*a300*/  MOV R0, R20 ;  /* 0x0000001400007202 */ /* 0x004fe20000000f00 */
[----:B------:R-:W-:Y:S01]  /*a310*/  IMAD.MOV.U32 R20, RZ, RZ, R38 ;  /* 0x000000ffff147224 */ /* 0x000fe200078e0026 */
[----:B------:R-:W-:-:S04]  /*a320*/  MOV R21, 0x0 ;  /* 0x0000000000157802 */ /* 0x000fc80000000f00 */
[----:B-1----:R-:W-:Y:S05]  /*a330*/  RET.REL.NODEC R20 `(_ZN7cutlass13device_kernelINS_4gemm6kernel13GemmUniversalIN4cute5tupleIJiiiiEEENS1_10collective13CollectiveMmaINS1_34MainloopSm90TmaGmmaWarpSpecializedILi8ENS5_IJNS4_1CILi1EEESB_SB_EEENS1_35KernelTmaWarpSpecializedCooperativeEEENS5_IJNSA_ILi128EEENSA_ILi64EEESG_EEENS_6half_tENS5_IJlSB_lEEESI_SJ_NS4_8TiledMMAINS4_8MMA_AtomIJNS4_4SM904GMMA25MMA_64x64x16_F32F16F16_SSILNSN_5MajorE0ELSP_0ELNSN_7ScaleInE1ELSQ_1EEEEEENS4_6LayoutINS5_IJNSA_ILi2EEESB_SB_EEENS5_IJSB_NSA_ILi0EEESW_EEEEENS5_IJNS4_10UnderscoreESZ_SZ_EEEEENS4_13SM90_TMA_LOADENS4_14ComposedLayoutINS4_7SwizzleILi3ELi4ELi3EEENS4_18smem_ptr_flag_bitsILi16EEENST_INS5_IJNSA_ILi8EEESG_EEENS5_IJSG_SB_EEEEEEEvNS4_8identityES12_S1C_vS1D_EENS_8epilogue10collective18CollectiveEpilogueINS1F_22Sm90TmaWarpSpecializedILi3ELi2ELi16ELb1ELb0EEEJSH_NS5_IJSF_NSA_ILi32EEEEEESI_SJ_SI_SJ_NS1F_6fusion15FusionCallbacksIS1J_NS1M_13LinCombEltActINS1F_6thread7SigmoidESI_fSI_fLNS_15FloatRoundStyleE2EEESH_S1L_JEEES12_NS13_INS14_ILi2ELi4ELi3EEES17_NST_INS5_IJS18_S1K_EEENS5_IJS1K_SB_EEEEEEENS4_17SM75_U32x4_LDSM_NENS4_14SM90_TMA_STOREES1Y_NS4_17SM90_U32x4_STSM_NENS4_9Copy_AtomIJS21_SI_EEEvEEEvvEEEEvNT_6ParamsE) ;  /* 0xffffff5c14307950 */ /* 0x002fea0003c3ffff */
.L_x_257:
[----:B------:R-:W-:-:S00]  /*a340*/  BRA `(.L_x_257) ;  /* 0xfffffffc00fc7947 */ /* 0x000fc0000383ffff */
[----:B------:R-:W-:-:S00]  /*a350*/  NOP ;  /* 0x0000000000007918 */ /* 0x000fc00000000000 */
        /* <DEDUP_REMOVED lines=10> */
.L_x_258:


//--------------------- .nv.global.init           --------------------------
	.section	.nv.global.init,"aw",@progbits
.nv.global.init:
	.type		$str$22,@object
	.size		$str$22,($str$26 - $str$22)
$str$22:
        /*0000*/ 	.byte	0x6b, 0x5f, 0x74, 0x69, 0x6c, 0x65, 0x5f, 0x63, 0x6f, 0x75, 0x6e, 0x74, 0x20, 0x3e, 0x3d, 0x20
        /*0010*/ 	.byte	0x31, 0x00
	.type		$str$26,@object
	.size		$str$26,($str$27 - $str$26)
$str$26:
        /*0012*/ 	.byte	0x28, 0x61, 0x64, 0x64, 0x72, 0x65, 0x73, 0x73, 0x20, 0x26, 0x20, 0x6d, 0x61, 0x73, 0x6b, 0x29
        /*0022*/ 	.byte	0x20, 0x3d, 0x3d, 0x20, 0x30, 0x00
	.type		$str$27,@object
	.size		$str$27,($str$23 - $str$27)
$str$27:
        /*0028*/ 	.byte	0x2f, 0x74, 0x6d, 0x70, 0x2f, 0x63, 0x75, 0x74, 0x6c, 0x61, 0x73, 0x73, 0x5f, 0x73, 0x77, 0x65
        /*0038*/ 	.byte	0x65, 0x70, 0x5f, 0x73, 0x72, 0x63, 0x2f, 0x69, 0x6e, 0x63, 0x6c, 0x75, 0x64, 0x65, 0x2f, 0x63
        /*0048*/ 	.byte	0x75, 0x74, 0x65, 0x2f, 0x70, 0x6f, 0x69, 0x6e, 0x74, 0x65, 0x72, 0x5f, 0x66, 0x6c, 0x61, 0x67
        /*0058*/ 	.byte	0x67, 0x65, 0x64, 0x2e, 0x68, 0x70, 0x70, 0x00
	.type		$str$23,@object
	.size		$str$23,(__unnamed_2 - $str$23)
$str$23:
        /*0060*/ 	.byte	0x2f, 0x74, 0x6d, 0x70, 0x2f, 0x63, 0x75, 0x74, 0x6c, 0x61, 0x73, 0x73, 0x5f, 0x73, 0x77, 0x65
        /*0070*/ 	.byte	0x65, 0x70, 0x5f, 0x73, 0x72, 0x63, 0x2f, 0x69, 0x6e, 0x63, 0x6c, 0x75, 0x64, 0x65, 0x2f, 0x63
        /*0080*/ 	.byte	0x75, 0x74, 0x6c, 0x61, 0x73, 0x73, 0x2f, 0x67, 0x65, 0x6d, 0x6d, 0x2f, 0x63, 0x6f, 0x6c, 0x6c
        /*0090*/ 	.byte	0x65, 0x63, 0x74, 0x69, 0x76, 0x65, 0x2f, 0x73, 0x6d, 0x39, 0x30, 0x5f, 0x6d, 0x6d, 0x61, 0x5f
        /*00a0*/ 	.byte	0x74, 0x6d, 0x61, 0x5f, 0x67, 0x6d, 0x6d, 0x61, 0x5f, 0x73, 0x73, 0x5f, 0x77, 0x61, 0x72, 0x70
        /*00b0*/ 	.byte	0x73, 0x70, 0x65, 0x63, 0x69, 0x61, 0x6c, 0x69, 0x7a, 0x65, 0x64, 0x2e, 0x68, 0x70, 0x70, 0x00
	.type		__unnamed_2,@object
	.size		__unnamed_2,(__unnamed_1 - __unnamed_2)
__unnamed_2:
        /*00c0*/ 	.byte	0x61, 0x75, 0x74, 0x6f, 0x20, 0x63, 0x75, 0x74, 0x65, 0x3a, 0x3a, 0x61, 0x73, 0x5f, 0x70, 0x6f
        /* <DEDUP_REMOVED lines=27> */
        /*0280*/ 	.byte	0x36, 0x3e, 0x3e, 0x3e, 0x3e, 0x3e, 0x5d, 0x00
	.type		__unnamed_1,@object
	.size		__unnamed_1,(.L_0 - __unnamed_1)
__unnamed_1:
        /* <DEDUP_REMOVED lines=181> */
.L_0:


//--------------------- .nv.shared._ZN7cutlass13device_kernelINS_4gemm6kernel13GemmUniversalIN4cute5tupleIJiiiiEEENS1_10collective13CollectiveMmaINS1_34MainloopSm90TmaGmmaWarpSpecializedILi8ENS5_IJNS4_1CILi1EEESB_SB_EEENS1_35KernelTmaWarpSpecializedCooperativeEEENS5_IJNSA_ILi128EEENSA_ILi64EEESG_EEENS_6half_tENS5_IJlSB_lEEESI_SJ_NS4_8TiledMMAINS4_8MMA_AtomIJNS4_4SM904GMMA25MMA_64x64x16_F32F16F16_SSILNSN_5MajorE0ELSP_0ELNSN_7ScaleInE1ELSQ_1EEEEEENS4_6LayoutINS5_IJNSA_ILi2EEESB_SB_EEENS5_IJSB_NSA_ILi0EEESW_EEEEENS5_IJNS4_10UnderscoreESZ_SZ_EEEEENS4_13SM90_TMA_LOADENS4_14ComposedLayoutINS4_7SwizzleILi3ELi4ELi3EEENS4_18smem_ptr_flag_bitsILi16EEENST_INS5_IJNSA_ILi8EEESG_EEENS5_IJSG_SB_EEEEEEEvNS4_8identityES12_S1C_vS1D_EENS_8epilogue10collective18CollectiveEpilogueINS1F_22Sm90TmaWarpSpecializedILi3ELi2ELi16ELb1ELb0EEEJSH_NS5_IJSF_NSA_ILi32EEEEEESI_SJ_SI_SJ_NS1F_6fusion15FusionCallbacksIS1J_NS1M_13LinCombEltActINS1F_6thread7SigmoidESI_fSI_fLNS_15FloatRoundStyleE2EEESH_S1L_JEEES12_NS13_INS14_ILi2ELi4ELi3EEES17_NST_INS5_IJS18_S1K_EEENS5_IJS1K_SB_EEEEEEENS4_17SM75_U32x4_LDSM_NENS4_14SM90_TMA_STOREES1Y_NS4_17SM90_U32x4_STSM_NENS4_9Copy_AtomIJS21_SI_EEEvEEEvvEEEEvNT_6ParamsE --------------------------
	.section	.nv.shared._ZN7cutlass13device_kernelINS_4gemm6kernel13GemmUniversalIN4cute5tupleIJiiiiEEENS1_10collective13CollectiveMmaINS1_34MainloopSm90TmaGmmaWarpSpecializedILi8ENS5_IJNS4_1CILi1EEESB_SB_EEENS1_35KernelTmaWarpSpecializedCooperativeEEENS5_IJNSA_ILi128EEENSA_ILi64EEESG_EEENS_6half_tENS5_IJlSB_lEEESI_SJ_NS4_8TiledMMAINS4_8MMA_AtomIJNS4_4SM904GMMA25MMA_64x64x16_F32F16F16_SSILNSN_5MajorE0ELSP_0ELNSN_7ScaleInE1ELSQ_1EEEEEENS4_6LayoutINS5_IJNSA_ILi2EEESB_SB_EEENS5_IJSB_NSA_ILi0EEESW_EEEEENS5_IJNS4_10UnderscoreESZ_SZ_EEEEENS4_13SM90_TMA_LOADENS4_14ComposedLayoutINS4_7SwizzleILi3ELi4ELi3EEENS4_18smem_ptr_flag_bitsILi16EEENST_INS5_IJNSA_ILi8EEESG_EEENS5_IJSG_SB_EEEEEEEvNS4_8identityES12_S1C_vS1D_EENS_8epilogue10collective18CollectiveEpilogueINS1F_22Sm90TmaWarpSpecializedILi3ELi2ELi16ELb1ELb0EEEJSH_NS5_IJSF_NSA_ILi32EEEEEESI_SJ_SI_SJ_NS1F_6fusion15FusionCallbacksIS1J_NS1M_13LinCombEltActINS1F_6thread7SigmoidESI_fSI_fLNS_15FloatRoundStyleE2EEESH_S1L_JEEES12_NS13_INS14_ILi2ELi4ELi3EEES17_NST_INS5_IJS18_S1K_EEENS5_IJS1K_SB_EEEEEEENS4_17SM75_U32x4_LDSM_NENS4_14SM90_TMA_STOREES1Y_NS4_17SM90_U32x4_STSM_NENS4_9Copy_AtomIJS21_SI_EEEvEEEvvEEEEvNT_6ParamsE,"aw",@nobits
	.sectionflags	@""
	.align	16
	.zero		1024


//--------------------- .nv.shared.reserved.0     --------------------------
	.section	.nv.shared.reserved.0,"aw",@nobits
	.weak		__nv_reservedSMEM_offset_0_alias
	.size		__nv_reservedSMEM_offset_0_alias, 0, 0
	.other		__nv_reservedSMEM_offset_0_alias,@"STO_CUDA_RESERVED_SHARED STV_DEFAULT"
__nv_reservedSMEM_offset_0_alias:
	.zero		0


//--------------------- .nv.global                --------------------------
	.section	.nv.global,"aw",@nobits
.nv.global:
	.type		_ZN39_INTERNAL_ea586f97_4_k_cu_8719f990_27364cute1_E,@object
	.size		_ZN39_INTERNAL_ea586f97_4_k_cu_8719f990_27364cute1_E,(_ZN39_INTERNAL_ea586f97_4_k_cu_8719f990_27364cuda3std3__45__cpo6cbeginE - _ZN39_INTERNAL_ea586f97_4_k_cu_8719f990_27364cute1_E)
_ZN39_INTERNAL_ea586f97_4_k_cu_8719f990_27364cute1_E:
	.zero		1
	.type		_ZN39_INTERNAL_ea586f97_4_k_cu_8719f990_27364cuda3std3__45__cpo6cbeginE,@object
	.size		_ZN39_INTERNAL_ea586f97_4_k_cu_8719f990_27364cuda3std3__45__cpo6cbeginE,(_ZN39_INTERNAL_ea586f97_4_k_cu_8719f990_27364cuda3std3__48in_placeE - _ZN39_INTERNAL_ea586f97_4_k_cu_8719f990_27364cuda3std3__45__cpo6cbeginE)
_ZN39_INTERNAL_ea586f97_4_k_cu_8719f990_27364cuda3std3__45__cpo6cbeginE:
	.zero		1
	.type		_ZN39_INTERNAL_ea586f97_4_k_cu_8719f990_27364cuda3std3__48in_placeE,@object
	.size		_ZN39_INTERNAL_ea586f97_4_k_cu_8719f990_27364cuda3std3__48in_placeE,(_ZN39_INTERNAL_ea586f97_4_k_cu_8719f990_27364cuda3std6ranges3__45__cpo9iter_moveE - _ZN39_INTERNAL_ea586f97_4_k_cu_8719f990_27364cuda3std3__48in_placeE)
_ZN39_INTERNAL_ea586f97_4_k_cu_8719f990_27364cuda3std3__48in_placeE:
	.zero		1
	.type		_ZN39_INTERNAL_ea586f97_4_k_cu_8719f990_27364cuda3std6ranges3__45__cpo9iter_moveE,@object
	.size		_ZN39_INTERNAL_ea586f97_4_k_cu_8719f990_27364cuda3std6ranges3__45__cpo9iter_moveE,(_ZN39_INTERNAL_ea586f97_4_k_cu_8719f990_27364cuda3std3__45__cpo5beginE - _ZN39_INTERNAL_ea586f97_4_k_cu_8719f990_27364cuda3std6ranges3__45__cpo9iter_moveE)
_ZN39_INTERNAL_ea586f97_4_k_cu_8719f990_27364cuda3std6ranges3__45__cpo9iter_moveE:
	.zero		1
	.type		_ZN39_INTERNAL_ea586f97_4_k_cu_8719f990_27364cuda3std3__45__cpo5beginE,@object
	.size		_ZN39_INTERNAL_ea586f97_4_k_cu_8719f990_27364cuda3std3__45__cpo5beginE,(_ZN39_INTERNAL_ea586f97_4_k_cu_8719f990_27364cuda3std3__441_GLOBAL__N__ea586f97_4_k_cu_8719f990_27366ignoreE - _ZN39_INTERNAL_ea586f97_4_k_cu_8719f990_27364cuda3std3__45__cpo5beginE)
_ZN39_INTERNAL_ea586f97_4_k_cu_8719f990_27364cuda3std3__45__cpo5beginE:
	.zero		1
	.type		_ZN39_INTERNAL_ea586f97_4_k_cu_8719f990_27364cuda3std3__441_GLOBAL__N__ea586f97_4_k_cu_8719f990_27366ignoreE,@object
	.size		_ZN39_INTERNAL_ea586f97_4_k_cu_8719f990_27364cuda3std3__441_GLOBAL__N__ea586f97_4_k_cu_8719f990_27366ignoreE,(_ZN39_INTERNAL_ea586f97_4_k_cu_8719f990_27364cute7productE - _ZN39_INTERNAL_ea586f97_4_k_cu_8719f990_27364cuda3std3__441_GLOBAL__N__ea586f97_4_k_cu_8719f990_27366ignoreE)
_ZN39_INTERNAL_ea586f97_4_k_cu_8719f990_27364cuda3std3__441_GLOBAL__N__ea586f97_4_k_cu_8719f990_27366ignoreE:
	.zero		1
	.type		_ZN39_INTERNAL_ea586f97_4_k_cu_8719f990_27364cute7productE,@object
	.size		_ZN39_INTERNAL_ea586f97_4_k_cu_8719f990_27364cute7productE,(_ZN39_INTERNAL_ea586f97_4_k_cu_8719f990_27364cuda3std3__45__cpo3endE - _ZN39_INTERNAL_ea586f97_4_k_cu_8719f990_27364cute7productE)
_ZN39_INTERNAL_ea586f97_4_k_cu_8719f990_27364cute7productE:
	.zero		1
	.type		_ZN39_INTERNAL_ea586f97_4_k_cu_8719f990_27364cuda3std3__45__cpo3endE,@object
	.size		_ZN39_INTERNAL_ea586f97_4_k_cu_8719f990_27364cuda3std3__45__cpo3endE,(_ZN39_INTERNAL_ea586f97_4_k_cu_8719f990_27364cuda3std3__419piecewise_constructE - _ZN39_INTERNAL_ea586f97_4_k_cu_8719f990_27364cuda3std3__45__cpo3endE)
_ZN39_INTERNAL_ea586f97_4_k_cu_8719f990_27364cuda3std3__45__cpo3endE:
	.zero		1
	.type		_ZN39_INTERNAL_ea586f97_4_k_cu_8719f990_27364cuda3std3__419piecewise_constructE,@object
	.size		_ZN39_INTERNAL_ea586f97_4_k_cu_8719f990_27364cuda3std3__419piecewise_constructE,(_ZN39_INTERNAL_ea586f97_4_k_cu_8719f990_27364cuda3std3__45__cpo4cendE - _ZN39_INTERNAL_ea586f97_4_k_cu_8719f990_27364cuda3std3__419piecewise_constructE)
_ZN39_INTERNAL_ea586f97_4_k_cu_8719f990_27364cuda3std3__419piecewise_constructE:
	.zero		1
	.type		_ZN39_INTERNAL_ea586f97_4_k_cu_8719f990_27364cuda3std3__45__cpo4cendE,@object
	.size		_ZN39_INTERNAL_ea586f97_4_k_cu_8719f990_27364cuda3std3__45__cpo4cendE,(_ZN39_INTERNAL_ea586f97_4_k_cu_8719f990_27364cuda3std6ranges3__45__cpo4swapE - _ZN39_INTERNAL_ea586f97_4_k_cu_8719f990_27364cuda3std3__45__cpo4cendE)
_ZN39_INTERNAL_ea586f97_4_k_cu_8719f990_27364cuda3std3__45__cpo4cendE:
	.zero		1
	.type		_ZN39_INTERNAL_ea586f97_4_k_cu_8719f990_27364cuda3std6ranges3__45__cpo4swapE,@object
	.size		_ZN39_INTERNAL_ea586f97_4_k_cu_8719f990_27364cuda3std6ranges3__45__cpo4swapE,(.L_9 - _ZN39_INTERNAL_ea586f97_4_k_cu_8719f990_27364cuda3std6ranges3__45__cpo4swapE)
_ZN39_INTERNAL_ea586f97_4_k_cu_8719f990_27364cuda3std6ranges3__45__cpo4swapE:
	.zero		1
.L_9:


//--------------------- .nv.constant0._ZN7cutlass13device_kernelINS_4gemm6kernel13GemmUniversalIN4cute5tupleIJiiiiEEENS1_10collective13CollectiveMmaINS1_34MainloopSm90TmaGmmaWarpSpecializedILi8ENS5_IJNS4_1CILi1EEESB_SB_EEENS1_35KernelTmaWarpSpecializedCooperativeEEENS5_IJNSA_ILi128EEENSA_ILi64EEESG_EEENS_6half_tENS5_IJlSB_lEEESI_SJ_NS4_8TiledMMAINS4_8MMA_AtomIJNS4_4SM904GMMA25MMA_64x64x16_F32F16F16_SSILNSN_5MajorE0ELSP_0ELNSN_7ScaleInE1ELSQ_1EEEEEENS4_6LayoutINS5_IJNSA_ILi2EEESB_SB_EEENS5_IJSB_NSA_ILi0EEESW_EEEEENS5_IJNS4_10UnderscoreESZ_SZ_EEEEENS4_13SM90_TMA_LOADENS4_14ComposedLayoutINS4_7SwizzleILi3ELi4ELi3EEENS4_18smem_ptr_flag_bitsILi16EEENST_INS5_IJNSA_ILi8EEESG_EEENS5_IJSG_SB_EEEEEEEvNS4_8identityES12_S1C_vS1D_EENS_8epilogue10collective18CollectiveEpilogueINS1F_22Sm90TmaWarpSpecializedILi3ELi2ELi16ELb1ELb0EEEJSH_NS5_IJSF_NSA_ILi32EEEEEESI_SJ_SI_SJ_NS1F_6fusion15FusionCallbacksIS1J_NS1M_13LinCombEltActINS1F_6thread7SigmoidESI_fSI_fLNS_15FloatRoundStyleE2EEESH_S1L_JEEES12_NS13_INS14_ILi2ELi4ELi3EEES17_NST_INS5_IJS18_S1K_EEENS5_IJS1K_SB_EEEEEEENS4_17SM75_U32x4_LDSM_NENS4_14SM90_TMA_STOREES1Y_NS4_17SM90_U32x4_STSM_NENS4_9Copy_AtomIJS21_SI_EEEvEEEvvEEEEvNT_6ParamsE --------------------------
	.section	.nv.constant0._ZN7cutlass13device_kernelINS_4gemm6kernel13GemmUniversalIN4cute5tupleIJiiiiEEENS1_10collective13CollectiveMmaINS1_34MainloopSm90TmaGmmaWarpSpecializedILi8ENS5_IJNS4_1CILi1EEESB_SB_EEENS1_35KernelTmaWarpSpecializedCooperativeEEENS5_IJNSA_ILi128EEENSA_ILi64EEESG_EEENS_6half_tENS5_IJlSB_lEEESI_SJ_NS4_8TiledMMAINS4_8MMA_AtomIJNS4_4SM904GMMA25MMA_64x64x16_F32F16F16_SSILNSN_5MajorE0ELSP_0ELNSN_7ScaleInE1ELSQ_1EEEEEENS4_6LayoutINS5_IJNSA_ILi2EEESB_SB_EEENS5_IJSB_NSA_ILi0EEESW_EEEEENS5_IJNS4_10UnderscoreESZ_SZ_EEEEENS4_13SM90_TMA_LOADENS4_14ComposedLayoutINS4_7SwizzleILi3ELi4ELi3EEENS4_18smem_ptr_flag_bitsILi16EEENST_INS5_IJNSA_ILi8EEESG_EEENS5_IJSG_SB_EEEEEEEvNS4_8identityES12_S1C_vS1D_EENS_8epilogue10collective18CollectiveEpilogueINS1F_22Sm90TmaWarpSpecializedILi3ELi2ELi16ELb1ELb0EEEJSH_NS5_IJSF_NSA_ILi32EEEEEESI_SJ_SI_SJ_NS1F_6fusion15FusionCallbacksIS1J_NS1M_13LinCombEltActINS1F_6thread7SigmoidESI_fSI_fLNS_15FloatRoundStyleE2EEESH_S1L_JEEES12_NS13_INS14_ILi2ELi4ELi3EEES17_NST_INS5_IJS18_S1K_EEENS5_IJS1K_SB_EEEEEEENS4_17SM75_U32x4_LDSM_NENS4_14SM90_TMA_STOREES1Y_NS4_17SM90_U32x4_STSM_NENS4_9Copy_AtomIJS21_SI_EEEvEEEvvEEEEvNT_6ParamsE,"a",@progbits
	.sectionflags	@""
	.align	4
.nv.constant0._ZN7cutlass13device_kernelINS_4gemm6kernel13GemmUniversalIN4cute5tupleIJiiiiEEENS1_10collective13CollectiveMmaINS1_34MainloopSm90TmaGmmaWarpSpecializedILi8ENS5_IJNS4_1CILi1EEESB_SB_EEENS1_35KernelTmaWarpSpecializedCooperativeEEENS5_IJNSA_ILi128EEENSA_ILi64EEESG_EEENS_6half_tENS5_IJlSB_lEEESI_SJ_NS4_8TiledMMAINS4_8MMA_AtomIJNS4_4SM904GMMA25MMA_64x64x16_F32F16F16_SSILNSN_5MajorE0ELSP_0ELNSN_7ScaleInE1ELSQ_1EEEEEENS4_6LayoutINS5_IJNSA_ILi2EEESB_SB_EEENS5_IJSB_NSA_ILi0EEESW_EEEEENS5_IJNS4_10UnderscoreESZ_SZ_EEEEENS4_13SM90_TMA_LOADENS4_14ComposedLayoutINS4_7SwizzleILi3ELi4ELi3EEENS4_18smem_ptr_flag_bitsILi16EEENST_INS5_IJNSA_ILi8EEESG_EEENS5_IJSG_SB_EEEEEEEvNS4_8identityES12_S1C_vS1D_EENS_8epilogue10collective18CollectiveEpilogueINS1F_22Sm90TmaWarpSpecializedILi3ELi2ELi16ELb1ELb0EEEJSH_NS5_IJSF_NSA_ILi32EEEEEESI_SJ_SI_SJ_NS1F_6fusion15FusionCallbacksIS1J_NS1M_13LinCombEltActINS1F_6thread7SigmoidESI_fSI_fLNS_15FloatRoundStyleE2EEESH_S1L_JEEES12_NS13_INS14_ILi2ELi4ELi3EEES17_NST_INS5_IJS18_S1K_EEENS5_IJS1K_SB_EEEEEEENS4_17SM75_U32x4_LDSM_NENS4_14SM90_TMA_STOREES1Y_NS4_17SM90_U32x4_STSM_NENS4_9Copy_AtomIJS21_SI_EEEvEEEvvEEEEvNT_6ParamsE:
	.zero		2432


//--------------------- SYMBOLS --------------------------

	.type		.nv.reservedSmem.offset0,@object
	.size		.nv.reservedSmem.offset0,0x4
	.type		__assertfail,@function
